//
// Generated by NVIDIA NVVM Compiler
//
// Compiler Build ID: CL-36424714
// Cuda compilation tools, release 13.0, V13.0.88
// Based on NVVM 20.0.0
//

.version 9.0
.target sm_100
.address_size 64

	// .globl	_Z18max_pool_1d_kernelPKfPfmmmmm

.visible .entry _Z18max_pool_1d_kernelPKfPfmmmmm(
	.param .u64 .ptr .align 1 _Z18max_pool_1d_kernelPKfPfmmmmm_param_0,
	.param .u64 .ptr .align 1 _Z18max_pool_1d_kernelPKfPfmmmmm_param_1,
	.param .u64 _Z18max_pool_1d_kernelPKfPfmmmmm_param_2,
	.param .u64 _Z18max_pool_1d_kernelPKfPfmmmmm_param_3,
	.param .u64 _Z18max_pool_1d_kernelPKfPfmmmmm_param_4,
	.param .u64 _Z18max_pool_1d_kernelPKfPfmmmmm_param_5,
	.param .u64 _Z18max_pool_1d_kernelPKfPfmmmmm_param_6
)
{
	.reg .pred 	%p<57>;
	.reg .b32 	%r<8>;
	.reg .b32 	%f<81>;
	.reg .b64 	%rd<138>;

	ld.param.u64 	%rd46, [_Z18max_pool_1d_kernelPKfPfmmmmm_param_0];
	ld.param.u64 	%rd41, [_Z18max_pool_1d_kernelPKfPfmmmmm_param_2];
	ld.param.u64 	%rd42, [_Z18max_pool_1d_kernelPKfPfmmmmm_param_3];
	ld.param.u64 	%rd43, [_Z18max_pool_1d_kernelPKfPfmmmmm_param_4];
	ld.param.u64 	%rd44, [_Z18max_pool_1d_kernelPKfPfmmmmm_param_5];
	ld.param.u64 	%rd45, [_Z18max_pool_1d_kernelPKfPfmmmmm_param_6];
	cvta.to.global.u64 	%rd1, %rd46;
	mov.u32 	%r1, %ctaid.x;
	mov.u32 	%r2, %ntid.x;
	mov.u32 	%r3, %tid.x;
	mad.lo.s32 	%r4, %r1, %r2, %r3;
	cvt.u64.u32 	%rd2, %r4;
	shl.b64 	%rd47, %rd43, 1;
	add.s64 	%rd48, %rd45, %rd47;
	add.s64 	%rd49, %rd41, -1;
	mul.lo.s64 	%rd50, %rd44, %rd49;
	not.b64 	%rd51, %rd50;
	add.s64 	%rd3, %rd48, %rd51;
	or.b64  	%rd52, %rd3, %rd42;
	and.b64  	%rd53, %rd52, -4294967296;
	setp.ne.s64 	%p1, %rd53, 0;
	@%p1 bra 	$L__BB0_2;
	ld.param.u64 	%rd116, [_Z18max_pool_1d_kernelPKfPfmmmmm_param_3];
	cvt.u32.u64 	%r5, %rd116;
	cvt.u32.u64 	%r6, %rd3;
	div.u32 	%r7, %r6, %r5;
	cvt.u64.u32 	%rd131, %r7;
	bra.uni 	$L__BB0_3;
$L__BB0_2:
	ld.param.u64 	%rd115, [_Z18max_pool_1d_kernelPKfPfmmmmm_param_3];
	div.u64 	%rd131, %rd3, %rd115;
$L__BB0_3:
	add.s64 	%rd54, %rd131, 1;
	setp.le.u64 	%p2, %rd54, %rd2;
	@%p2 bra 	$L__BB0_46;
	setp.eq.s64 	%p3, %rd41, 0;
	mov.f32 	%f60, 0fFF7FFFFF;
	@%p3 bra 	$L__BB0_45;
	ld.param.u64 	%rd117, [_Z18max_pool_1d_kernelPKfPfmmmmm_param_3];
	mul.lo.s64 	%rd7, %rd117, %rd2;
	setp.lt.u64 	%p4, %rd41, 8;
	mov.f32 	%f60, 0fFF7FFFFF;
	mov.b64 	%rd136, 0;
	@%p4 bra 	$L__BB0_24;
	ld.param.u64 	%rd124, [_Z18max_pool_1d_kernelPKfPfmmmmm_param_4];
	sub.s64 	%rd133, %rd7, %rd124;
	and.b64  	%rd136, %rd41, -8;
	add.s64 	%rd56, %rd44, %rd7;
	sub.s64 	%rd57, %rd56, %rd124;
	shl.b64 	%rd10, %rd57, 2;
	shl.b64 	%rd11, %rd44, 1;
	mul.lo.s64 	%rd12, %rd44, 3;
	add.s64 	%rd58, %rd7, %rd12;
	sub.s64 	%rd59, %rd58, %rd124;
	shl.b64 	%rd13, %rd59, 2;
	shl.b64 	%rd14, %rd44, 2;
	add.s64 	%rd60, %rd7, %rd14;
	sub.s64 	%rd61, %rd60, %rd124;
	shl.b64 	%rd15, %rd61, 2;
	mul.lo.s64 	%rd16, %rd44, 5;
	mul.lo.s64 	%rd17, %rd44, 6;
	mul.lo.s64 	%rd18, %rd44, 7;
	mov.f32 	%f60, 0fFF7FFFFF;
	mov.u64 	%rd132, %rd1;
	mov.u64 	%rd134, %rd136;
$L__BB0_7:
	.pragma "nounroll";
	setp.lt.s64 	%p5, %rd133, 0;
	setp.ge.s64 	%p6, %rd133, %rd45;
	or.pred  	%p7, %p5, %p6;
	@%p7 bra 	$L__BB0_9;
	ld.param.u64 	%rd125, [_Z18max_pool_1d_kernelPKfPfmmmmm_param_4];
	ld.param.u64 	%rd118, [_Z18max_pool_1d_kernelPKfPfmmmmm_param_3];
	mul.lo.s64 	%rd62, %rd118, %rd2;
	shl.b64 	%rd63, %rd62, 2;
	shl.b64 	%rd64, %rd125, 2;
	sub.s64 	%rd65, %rd63, %rd64;
	add.s64 	%rd66, %rd132, %rd65;
	ld.global.f32 	%f42, [%rd66];
	max.f32 	%f60, %f60, %f42;
$L__BB0_9:
	add.s64 	%rd67, %rd44, %rd133;
	setp.lt.s64 	%p8, %rd67, 0;
	setp.ge.s64 	%p9, %rd67, %rd45;
	or.pred  	%p10, %p8, %p9;
	@%p10 bra 	$L__BB0_11;
	add.s64 	%rd68, %rd132, %rd10;
	ld.global.f32 	%f43, [%rd68];
	max.f32 	%f60, %f60, %f43;
$L__BB0_11:
	add.s64 	%rd69, %rd11, %rd133;
	setp.lt.s64 	%p11, %rd69, 0;
	setp.ge.s64 	%p12, %rd69, %rd45;
	or.pred  	%p13, %p11, %p12;
	@%p13 bra 	$L__BB0_13;
	ld.param.u64 	%rd126, [_Z18max_pool_1d_kernelPKfPfmmmmm_param_4];
	ld.param.u64 	%rd119, [_Z18max_pool_1d_kernelPKfPfmmmmm_param_3];
	mad.lo.s64 	%rd70, %rd119, %rd2, %rd11;
	sub.s64 	%rd71, %rd70, %rd126;
	shl.b64 	%rd72, %rd71, 2;
	add.s64 	%rd73, %rd132, %rd72;
	ld.global.f32 	%f44, [%rd73];
	max.f32 	%f60, %f60, %f44;
$L__BB0_13:
	add.s64 	%rd74, %rd12, %rd133;
	setp.lt.s64 	%p14, %rd74, 0;
	setp.ge.s64 	%p15, %rd74, %rd45;
	or.pred  	%p16, %p14, %p15;
	@%p16 bra 	$L__BB0_15;
	add.s64 	%rd75, %rd132, %rd13;
	ld.global.f32 	%f45, [%rd75];
	max.f32 	%f60, %f60, %f45;
$L__BB0_15:
	add.s64 	%rd76, %rd14, %rd133;
	setp.lt.s64 	%p17, %rd76, 0;
	setp.ge.s64 	%p18, %rd76, %rd45;
	or.pred  	%p19, %p17, %p18;
	@%p19 bra 	$L__BB0_17;
	add.s64 	%rd77, %rd132, %rd15;
	ld.global.f32 	%f46, [%rd77];
	max.f32 	%f60, %f60, %f46;
$L__BB0_17:
	add.s64 	%rd78, %rd16, %rd133;
	setp.lt.s64 	%p20, %rd78, 0;
	setp.ge.s64 	%p21, %rd78, %rd45;
	or.pred  	%p22, %p20, %p21;
	@%p22 bra 	$L__BB0_19;
	ld.param.u64 	%rd127, [_Z18max_pool_1d_kernelPKfPfmmmmm_param_4];
	ld.param.u64 	%rd120, [_Z18max_pool_1d_kernelPKfPfmmmmm_param_3];
	mad.lo.s64 	%rd79, %rd120, %rd2, %rd16;
	sub.s64 	%rd80, %rd79, %rd127;
	shl.b64 	%rd81, %rd80, 2;
	add.s64 	%rd82, %rd132, %rd81;
	ld.global.f32 	%f47, [%rd82];
	max.f32 	%f60, %f60, %f47;
$L__BB0_19:
	add.s64 	%rd83, %rd17, %rd133;
	setp.lt.s64 	%p23, %rd83, 0;
	setp.ge.s64 	%p24, %rd83, %rd45;
	or.pred  	%p25, %p23, %p24;
	@%p25 bra 	$L__BB0_21;
	ld.param.u64 	%rd128, [_Z18max_pool_1d_kernelPKfPfmmmmm_param_4];
	ld.param.u64 	%rd121, [_Z18max_pool_1d_kernelPKfPfmmmmm_param_3];
	mad.lo.s64 	%rd84, %rd121, %rd2, %rd17;
	sub.s64 	%rd85, %rd84, %rd128;
	shl.b64 	%rd86, %rd85, 2;
	add.s64 	%rd87, %rd132, %rd86;
	ld.global.f32 	%f48, [%rd87];
	max.f32 	%f60, %f60, %f48;
$L__BB0_21:
	add.s64 	%rd88, %rd18, %rd133;
	setp.lt.s64 	%p26, %rd88, 0;
	setp.ge.s64 	%p27, %rd88, %rd45;
	or.pred  	%p28, %p26, %p27;
	@%p28 bra 	$L__BB0_23;
	ld.param.u64 	%rd129, [_Z18max_pool_1d_kernelPKfPfmmmmm_param_4];
	ld.param.u64 	%rd122, [_Z18max_pool_1d_kernelPKfPfmmmmm_param_3];
	mad.lo.s64 	%rd89, %rd122, %rd2, %rd18;
	sub.s64 	%rd90, %rd89, %rd129;
	shl.b64 	%rd91, %rd90, 2;
	add.s64 	%rd92, %rd132, %rd91;
	ld.global.f32 	%f49, [%rd92];
	max.f32 	%f60, %f60, %f49;
$L__BB0_23:
	add.s64 	%rd134, %rd134, -8;
	shl.b64 	%rd93, %rd44, 3;
	add.s64 	%rd133, %rd133, %rd93;
	shl.b64 	%rd94, %rd44, 5;
	add.s64 	%rd132, %rd132, %rd94;
	setp.ne.s64 	%p29, %rd134, 0;
	@%p29 bra 	$L__BB0_7;
$L__BB0_24:
	and.b64  	%rd26, %rd41, 7;
	setp.eq.s64 	%p30, %rd26, 0;
	@%p30 bra 	$L__BB0_45;
	ld.param.u64 	%rd130, [_Z18max_pool_1d_kernelPKfPfmmmmm_param_4];
	ld.param.u64 	%rd123, [_Z18max_pool_1d_kernelPKfPfmmmmm_param_3];
	mul.lo.s64 	%rd95, %rd123, %rd2;
	sub.s64 	%rd27, %rd95, %rd130;
	and.b64  	%rd28, %rd41, 3;
	setp.lt.u64 	%p31, %rd26, 4;
	@%p31 bra 	$L__BB0_35;
	mad.lo.s64 	%rd29, %rd136, %rd44, %rd27;
	setp.lt.s64 	%p32, %rd29, 0;
	setp.ge.s64 	%p33, %rd29, %rd45;
	or.pred  	%p34, %p32, %p33;
	@%p34 bra 	$L__BB0_28;
	shl.b64 	%rd96, %rd29, 2;
	add.s64 	%rd97, %rd1, %rd96;
	ld.global.f32 	%f51, [%rd97];
	max.f32 	%f60, %f60, %f51;
$L__BB0_28:
	add.s64 	%rd30, %rd29, %rd44;
	setp.lt.s64 	%p35, %rd30, 0;
	setp.ge.s64 	%p36, %rd30, %rd45;
	or.pred  	%p37, %p35, %p36;
	@%p37 bra 	$L__BB0_30;
	shl.b64 	%rd98, %rd30, 2;
	add.s64 	%rd99, %rd1, %rd98;
	ld.global.f32 	%f52, [%rd99];
	max.f32 	%f60, %f60, %f52;
$L__BB0_30:
	add.s64 	%rd31, %rd30, %rd44;
	setp.lt.s64 	%p38, %rd31, 0;
	setp.ge.s64 	%p39, %rd31, %rd45;
	or.pred  	%p40, %p38, %p39;
	@%p40 bra 	$L__BB0_32;
	shl.b64 	%rd100, %rd31, 2;
	add.s64 	%rd101, %rd1, %rd100;
	ld.global.f32 	%f53, [%rd101];
	max.f32 	%f60, %f60, %f53;
$L__BB0_32:
	add.s64 	%rd32, %rd31, %rd44;
	setp.lt.s64 	%p41, %rd32, 0;
	setp.ge.s64 	%p42, %rd32, %rd45;
	or.pred  	%p43, %p41, %p42;
	@%p43 bra 	$L__BB0_34;
	shl.b64 	%rd102, %rd32, 2;
	add.s64 	%rd103, %rd1, %rd102;
	ld.global.f32 	%f54, [%rd103];
	max.f32 	%f60, %f60, %f54;
$L__BB0_34:
	add.s64 	%rd136, %rd136, 4;
$L__BB0_35:
	setp.eq.s64 	%p44, %rd28, 0;
	@%p44 bra 	$L__BB0_45;
	setp.eq.s64 	%p45, %rd28, 1;
	@%p45 bra 	$L__BB0_42;
	mad.lo.s64 	%rd35, %rd136, %rd44, %rd27;
	setp.lt.s64 	%p46, %rd35, 0;
	setp.ge.s64 	%p47, %rd35, %rd45;
	or.pred  	%p48, %p46, %p47;
	@%p48 bra 	$L__BB0_39;
	shl.b64 	%rd104, %rd35, 2;
	add.s64 	%rd105, %rd1, %rd104;
	ld.global.f32 	%f56, [%rd105];
	max.f32 	%f60, %f60, %f56;
$L__BB0_39:
	add.s64 	%rd36, %rd35, %rd44;
	setp.lt.s64 	%p49, %rd36, 0;
	setp.ge.s64 	%p50, %rd36, %rd45;
	or.pred  	%p51, %p49, %p50;
	@%p51 bra 	$L__BB0_41;
	shl.b64 	%rd106, %rd36, 2;
	add.s64 	%rd107, %rd1, %rd106;
	ld.global.f32 	%f57, [%rd107];
	max.f32 	%f60, %f60, %f57;
$L__BB0_41:
	add.s64 	%rd136, %rd136, 2;
$L__BB0_42:
	and.b64  	%rd108, %rd41, 1;
	setp.eq.b64 	%p52, %rd108, 1;
	not.pred 	%p53, %p52;
	@%p53 bra 	$L__BB0_45;
	mad.lo.s64 	%rd39, %rd136, %rd44, %rd27;
	setp.lt.s64 	%p54, %rd39, 0;
	setp.ge.s64 	%p55, %rd39, %rd45;
	or.pred  	%p56, %p54, %p55;
	@%p56 bra 	$L__BB0_45;
	shl.b64 	%rd109, %rd39, 2;
	add.s64 	%rd110, %rd1, %rd109;
	ld.global.f32 	%f58, [%rd110];
	max.f32 	%f60, %f60, %f58;
$L__BB0_45:
	ld.param.u64 	%rd114, [_Z18max_pool_1d_kernelPKfPfmmmmm_param_1];
	cvta.to.global.u64 	%rd111, %rd114;
	shl.b64 	%rd112, %rd2, 2;
	add.s64 	%rd113, %rd111, %rd112;
	st.global.f32 	[%rd113], %f60;
$L__BB0_46:
	ret;

}


// ===== COMPILED SASS (sm_100) =====

	.target	sm_100

	.elftype	@"ET_EXEC"


//--------------------- .note.nv.tkinfo           --------------------------
	.section	.note.nv.tkinfo,"",@"SHT_NOTE"
	.sectionflags	@"SHF_NOTE_NV_TKINFO"
	.tkinfo
        /*0018*/ 	.word	0x00000002
        /*0030*/ 	.string	""
        /*0030*/ 	.string	"ptxas"
        /*0030*/ 	.string	"Cuda compilation tools, release 13.0, V13.0.88"
        /*0030*/ 	.string	"Build cuda_13.0.r13.0/compiler.36424714_0"
        /*0030*/ 	.string	"-arch sm_100 -m 64 "



//--------------------- .note.nv.cuinfo           --------------------------
	.section	.note.nv.cuinfo,"",@"SHT_NOTE"
	.sectionflags	@"SHF_NOTE_NV_CUINFO"
        /*0018*/ 	.short	0x0002
        /*001a*/ 	.short	0x0064
        /*001c*/ 	.short	0x0082
	.zero		2


//--------------------- .nv.info                  --------------------------
	.section	.nv.info,"",@"SHT_CUDA_INFO"
	.align	4


	//----- nvinfo : EIATTR_REGCOUNT
	.align		4
        /*0000*/ 	.byte	0x04, 0x2f
        /*0002*/ 	.short	(.L_1 - .L_0)
	.align		4
.L_0:
        /*0004*/ 	.word	index@(_Z18max_pool_1d_kernelPKfPfmmmmm)
        /*0008*/ 	.word	0x00000022


	//----- nvinfo : EIATTR_FRAME_SIZE
	.align		4
.L_1:
        /*000c*/ 	.byte	0x04, 0x11
        /*000e*/ 	.short	(.L_3 - .L_2)
	.align		4
.L_2:
        /*0010*/ 	.word	index@($__internal_0_$__cuda_sm20_div_u64)
        /*0014*/ 	.word	0x00000000


	//----- nvinfo : EIATTR_FRAME_SIZE
	.align		4
.L_3:
        /*0018*/ 	.byte	0x04, 0x11
        /*001a*/ 	.short	(.L_5 - .L_4)
	.align		4
.L_4:
        /*001c*/ 	.word	index@(_Z18max_pool_1d_kernelPKfPfmmmmm)
        /*0020*/ 	.word	0x00000000


	//----- nvinfo : EIATTR_MIN_STACK_SIZE
	.align		4
.L_5:
        /*0024*/ 	.byte	0x04, 0x12
        /*0026*/ 	.short	(.L_7 - .L_6)
	.align		4
.L_6:
        /*0028*/ 	.word	index@(_Z18max_pool_1d_kernelPKfPfmmmmm)
        /*002c*/ 	.word	0x00000000
.L_7:


//--------------------- .nv.compat                --------------------------
	.section	.nv.compat,"",@"SHT_CUDA_COMPAT_INFO"
	.align	4
        /*0000*/ 	.byte	0x02, 0x09, 0x00, 0x00, 0x02, 0x02, 0x01, 0x00, 0x02, 0x05, 0x05, 0x00, 0x03, 0x07, 0x01, 0x01
        /*0010*/ 	.byte	0x02, 0x03, 0x00, 0x00, 0x02, 0x06, 0x01, 0x00, 0x04, 0x0b, 0x08, 0x00, 0x09, 0x00, 0x00, 0x00
        /*0020*/ 	.byte	0x00, 0x00, 0x00, 0x00


//--------------------- .nv.info._Z18max_pool_1d_kernelPKfPfmmmmm --------------------------
	.section	.nv.info._Z18max_pool_1d_kernelPKfPfmmmmm,"",@"SHT_CUDA_INFO"
	.sectionflags	@""
	.align	4


	//----- nvinfo : EIATTR_CUDA_API_VERSION
	.align		4
        /*0000*/ 	.byte	0x04, 0x37
        /*0002*/ 	.short	(.L_9 - .L_8)
.L_8:
        /*0004*/ 	.word	0x00000082


	//----- nvinfo : EIATTR_KPARAM_INFO
	.align		4
.L_9:
        /*0008*/ 	.byte	0x04, 0x17
        /*000a*/ 	.short	(.L_11 - .L_10)
.L_10:
        /*000c*/ 	.word	0x00000000
        /*0010*/ 	.short	0x0006
        /*0012*/ 	.short	0x0030
        /*0014*/ 	.byte	0x00, 0xf0, 0x21, 0x00


	//----- nvinfo : EIATTR_KPARAM_INFO
	.align		4
.L_11:
        /*0018*/ 	.byte	0x04, 0x17
        /*001a*/ 	.short	(.L_13 - .L_12)
.L_12:
        /*001c*/ 	.word	0x00000000
        /*0020*/ 	.short	0x0005
        /*0022*/ 	.short	0x0028
        /*0024*/ 	.byte	0x00, 0xf0, 0x21, 0x00


	//----- nvinfo : EIATTR_KPARAM_INFO
	.align		4
.L_13:
        /*0028*/ 	.byte	0x04, 0x17
        /*002a*/ 	.short	(.L_15 - .L_14)
.L_14:
        /*002c*/ 	.word	0x00000000
        /*0030*/ 	.short	0x0004
        /*0032*/ 	.short	0x0020
        /*0034*/ 	.byte	0x00, 0xf0, 0x21, 0x00


	//----- nvinfo : EIATTR_KPARAM_INFO
	.align		4
.L_15:
        /*0038*/ 	.byte	0x04, 0x17
        /*003a*/ 	.short	(.L_17 - .L_16)
.L_16:
        /*003c*/ 	.word	0x00000000
        /*0040*/ 	.short	0x0003
        /*0042*/ 	.short	0x0018
        /*0044*/ 	.byte	0x00, 0xf0, 0x21, 0x00


	//----- nvinfo : EIATTR_KPARAM_INFO
	.align		4
.L_17:
        /*0048*/ 	.byte	0x04, 0x17
        /*004a*/ 	.short	(.L_19 - .L_18)
.L_18:
        /*004c*/ 	.word	0x00000000
        /*0050*/ 	.short	0x0002
        /*0052*/ 	.short	0x0010
        /*0054*/ 	.byte	0x00, 0xf0, 0x21, 0x00


	//----- nvinfo : EIATTR_KPARAM_INFO
	.align		4
.L_19:
        /*0058*/ 	.byte	0x04, 0x17
        /*005a*/ 	.short	(.L_21 - .L_20)
.L_20:
        /*005c*/ 	.word	0x00000000
        /*0060*/ 	.short	0x0001
        /*0062*/ 	.short	0x0008
        /*0064*/ 	.byte	0x00, 0xf5, 0x21, 0x00


	//----- nvinfo : EIATTR_KPARAM_INFO
	.align		4
.L_21:
        /*0068*/ 	.byte	0x04, 0x17
        /*006a*/ 	.short	(.L_23 - .L_22)
.L_22:
        /*006c*/ 	.word	0x00000000
        /*0070*/ 	.short	0x0000
        /*0072*/ 	.short	0x0000
        /*0074*/ 	.byte	0x00, 0xf5, 0x21, 0x00


	//----- nvinfo : EIATTR_SPARSE_MMA_MASK
	.align		4
.L_23:
        /*0078*/ 	.byte	0x03, 0x50
        /*007a*/ 	.short	0x0000


	//----- nvinfo : EIATTR_MAXREG_COUNT
	.align		4
        /*007c*/ 	.byte	0x03, 0x1b
        /*007e*/ 	.short	0x00ff


	//----- nvinfo : EIATTR_MERCURY_ISA_VERSION
	.align		4
        /*0080*/ 	.byte	0x03, 0x5f
        /*0082*/ 	.short	0x0101


	//----- nvinfo : EIATTR_VRC_CTA_INIT_COUNT
	.align		4
        /*0084*/ 	.byte	0x02, 0x4a
	.zero		1
	.zero		1


	//----- nvinfo : EIATTR_EXIT_INSTR_OFFSETS
	.align		4
        /*0088*/ 	.byte	0x04, 0x1c
        /*008a*/ 	.short	(.L_25 - .L_24)


	//   ....[0]....
.L_24:
        /*008c*/ 	.word	0x00000350


	//   ....[1]....
        /*0090*/ 	.word	0x000016d0


	//----- nvinfo : EIATTR_CRS_STACK_SIZE
	.align		4
.L_25:
        /*0094*/ 	.byte	0x04, 0x1e
        /*0096*/ 	.short	(.L_27 - .L_26)
.L_26:
        /*0098*/ 	.word	0x00000000


	//----- nvinfo : EIATTR_CBANK_PARAM_SIZE
	.align		4
.L_27:
        /*009c*/ 	.byte	0x03, 0x19
        /*009e*/ 	.short	0x0038


	//----- nvinfo : EIATTR_PARAM_CBANK
	.align		4
        /*00a0*/ 	.byte	0x04, 0x0a
        /*00a2*/ 	.short	(.L_29 - .L_28)
	.align		4
.L_28:
        /*00a4*/ 	.word	index@(.nv.constant0._Z18max_pool_1d_kernelPKfPfmmmmm)
        /*00a8*/ 	.short	0x0380
        /*00aa*/ 	.short	0x0038


	//----- nvinfo : EIATTR_SW_WAR
	.align		4
.L_29:
        /*00ac*/ 	.byte	0x04, 0x36
        /*00ae*/ 	.short	(.L_31 - .L_30)
.L_30:
        /*00b0*/ 	.word	0x00000008
.L_31:


//--------------------- .nv.callgraph             --------------------------
	.section	.nv.callgraph,"",@"SHT_CUDA_CALLGRAPH"
	.align	4
	.sectionentsize	8
	.align		4
        /*0000*/ 	.word	0x00000000
	.align		4
        /*0004*/ 	.word	0xffffffff
	.align		4
        /*0008*/ 	.word	0x00000000
	.align		4
        /*000c*/ 	.word	0xfffffffe
	.align		4
        /*0010*/ 	.word	0x00000000
	.align		4
        /*0014*/ 	.word	0xfffffffd
	.align		4
        /*0018*/ 	.word	0x00000000
	.align		4
        /*001c*/ 	.word	0xfffffffc


//--------------------- .text._Z18max_pool_1d_kernelPKfPfmmmmm --------------------------
	.section	.text._Z18max_pool_1d_kernelPKfPfmmmmm,"ax",@progbits
	.align	128
        .global         _Z18max_pool_1d_kernelPKfPfmmmmm
        .type           _Z18max_pool_1d_kernelPKfPfmmmmm,@function
        .size           _Z18max_pool_1d_kernelPKfPfmmmmm,(.L_x_9 - _Z18max_pool_1d_kernelPKfPfmmmmm)
        .other          _Z18max_pool_1d_kernelPKfPfmmmmm,@"STO_CUDA_ENTRY STV_DEFAULT"
_Z18max_pool_1d_kernelPKfPfmmmmm:
.text._Z18max_pool_1d_kernelPKfPfmmmmm:
[----:B------:R-:W-:Y:S01]  /*0000*/  LDC R1, c[0x0][0x37c] ;  /* 0x0000df00ff017b82 */ /* 0x000fe20000000800 */
[----:B------:R-:W0:Y:S01]  /*0010*/  LDCU.64 UR6, c[0x0][0x390] ;  /* 0x00007200ff0677ac */ /* 0x000e220008000a00 */
[----:B------:R-:W1:Y:S06]  /*0020*/  S2R R3, SR_TID.X ;  /* 0x0000000000037919 */ /* 0x000e6c0000002100 */
[----:B------:R-:W1:Y:S01]  /*0030*/  S2UR UR15, SR_CTAID.X ;  /* 0x00000000000f79c3 */ /* 0x000e620000002500 */
[----:B------:R-:W2:Y:S01]  /*0040*/  LDCU.128 UR8, c[0x0][0x3a0] ;  /* 0x00007400ff0877ac */ /* 0x000ea20008000c00 */
[----:B------:R-:W3:Y:S06]  /*0050*/  LDCU.64 UR12, c[0x0][0x3b0] ;  /* 0x00007600ff0c77ac */ /* 0x000eec0008000a00 */
[----:B------:R-:W1:Y:S01]  /*0060*/  LDC R2, c[0x0][0x360] ;  /* 0x0000d800ff027b82 */ /* 0x000e620000000800 */
[----:B------:R-:W4:Y:S01]  /*0070*/  LDCU UR14, c[0x0][0x39c] ;  /* 0x00007380ff0e77ac */ /* 0x000f220008000800 */
[----:B0-----:R-:W-:-:S04]  /*0080*/  UIADD3 UR6, UP0, UPT, UR6, -0x1, URZ ;  /* 0xffffffff06067890 */ /* 0x001fc8000ff1e0ff */
[----:B------:R-:W-:-:S04]  /*0090*/  UIADD3.X UR4, UPT, UPT, UR7, -0x1, URZ, UP0, !UPT ;  /* 0xffffffff07047890 */ /* 0x000fc800087fe4ff */
[----:B--2---:R-:W-:Y:S02]  /*00a0*/  UIMAD UR7, UR4, UR10, URZ ;  /* 0x0000000a040772a4 */ /* 0x004fe4000f8e02ff */
[----:B------:R-:W-:Y:S02]  /*00b0*/  UIMAD.WIDE.U32 UR4, UR6, UR10, URZ ;  /* 0x0000000a060472a5 */ /* 0x000fe4000f8e00ff */
[----:B------:R-:W-:Y:S02]  /*00c0*/  UIMAD UR6, UR6, UR11, UR7 ;  /* 0x0000000b060672a4 */ /* 0x000fe4000f8e0207 */
[----:B---3--:R-:W-:Y:S02]  /*00d0*/  ULEA UR7, UP0, UR8, UR12, 0x1 ;  /* 0x0000000c08077291 */ /* 0x008fe4000f8008ff */
[----:B------:R-:W-:Y:S01]  /*00e0*/  ULOP3.LUT UR4, URZ, UR4, URZ, 0x33, !UPT ;  /* 0x00000004ff047292 */ /* 0x000fe2000f8e33ff */
[----:B-1----:R-:W-:Y:S01]  /*00f0*/  IMAD R2, R2, UR15, R3 ;  /* 0x0000000f02027c24 */ /* 0x002fe2000f8e0203 */
[----:B------:R-:W-:-:S02]  /*0100*/  UIADD3 UR6, UPT, UPT, UR5, UR6, URZ ;  /* 0x0000000605067290 */ /* 0x000fc4000fffe0ff */
[----:B------:R-:W-:Y:S02]  /*0110*/  ULEA.HI.X UR8, UR8, UR13, UR9, 0x1, UP0 ;  /* 0x0000000d08087291 */ /* 0x000fe400080f0c09 */
[----:B------:R-:W-:Y:S02]  /*0120*/  UIADD3 UR5, UP0, UPT, UR4, UR7, URZ ;  /* 0x0000000704057290 */ /* 0x000fe4000ff1e0ff */
[----:B------:R-:W-:-:S04]  /*0130*/  ULOP3.LUT UR6, URZ, UR6, URZ, 0x33, !UPT ;  /* 0x00000006ff067292 */ /* 0x000fc8000f8e33ff */
[----:B------:R-:W-:-:S04]  /*0140*/  UIADD3.X UR6, UPT, UPT, UR6, UR8, URZ, UP0, !UPT ;  /* 0x0000000806067290 */ /* 0x000fc800087fe4ff */
[----:B----4-:R-:W-:-:S04]  /*0150*/  ULOP3.LUT UR4, UR6, UR14, URZ, 0xfc, !UPT ;  /* 0x0000000e06047292 */ /* 0x010fc8000f8efcff */
[----:B------:R-:W-:-:S09]  /*0160*/  UISETP.NE.U32.AND UP0, UPT, UR4, URZ, UPT ;  /* 0x000000ff0400728c */ /* 0x000fd2000bf05070 */
[----:B------:R-:W-:Y:S05]  /*0170*/  BRA.U UP0, `(.L_x_0) ;  /* 0x0000000100547547 */ /* 0x000fea000b800000 */
[----:B------:R-:W0:Y:S02]  /*0180*/  LDC R6, c[0x0][0x398] ;  /* 0x0000e600ff067b82 */ /* 0x000e240000000800 */
[----:B0-----:R-:W0:Y:S01]  /*0190*/  I2F.U32.RP R0, R6 ;  /* 0x0000000600007306 */ /* 0x001e220000209000 */
[----:B------:R-:W-:-:S07]  /*01a0*/  ISETP.NE.U32.AND P2, PT, R6, RZ, PT ;  /* 0x000000ff0600720c */ /* 0x000fce0003f45070 */
[----:B0-----:R-:W0:Y:S02]  /*01b0*/  MUFU.RCP R0, R0 ;  /* 0x0000000000007308 */ /* 0x001e240000001000 */
[----:B0-----:R-:W-:-:S06]  /*01c0*/  VIADD R4, R0, 0xffffffe ;  /* 0x0ffffffe00047836 */ /* 0x001fcc0000000000 */
[----:B------:R0:W1:Y:S02]  /*01d0*/  F2I.FTZ.U32.TRUNC.NTZ R5, R4 ;  /* 0x0000000400057305 */ /* 0x000064000021f000 */
[----:B0-----:R-:W-:Y:S02]  /*01e0*/  IMAD.MOV.U32 R4, RZ, RZ, RZ ;  /* 0x000000ffff047224 */ /* 0x001fe400078e00ff */
[----:B-1----:R-:W-:-:S04]  /*01f0*/  IMAD.MOV R3, RZ, RZ, -R5 ;  /* 0x000000ffff037224 */ /* 0x002fc800078e0a05 */
[----:B------:R-:W-:-:S04]  /*0200*/  IMAD R3, R3, R6, RZ ;  /* 0x0000000603037224 */ /* 0x000fc800078e02ff */
[----:B------:R-:W-:-:S06]  /*0210*/  IMAD.HI.U32 R5, R5, R3, R4 ;  /* 0x0000000305057227 */ /* 0x000fcc00078e0004 */
[----:B------:R-:W-:-:S04]  /*0220*/  IMAD.HI.U32 R4, R5, UR5, RZ ;  /* 0x0000000505047c27 */ /* 0x000fc8000f8e00ff */
[----:B------:R-:W-:Y:S02]  /*0230*/  IMAD.MOV R3, RZ, RZ, -R4 ;  /* 0x000000ffff037224 */ /* 0x000fe400078e0a04 */
[----:B------:R-:W-:Y:S02]  /*0240*/  IMAD.MOV.U32 R5, RZ, RZ, RZ ;  /* 0x000000ffff057224 */ /* 0x000fe400078e00ff */
[----:B------:R-:W-:-:S05]  /*0250*/  IMAD R3, R6, R3, UR5 ;  /* 0x0000000506037e24 */ /* 0x000fca000f8e0203 */
[----:B------:R-:W-:-:S13]  /*0260*/  ISETP.GE.U32.AND P0, PT, R3, R6, PT ;  /* 0x000000060300720c */ /* 0x000fda0003f06070 */
[----:B------:R-:W-:Y:S02]  /*0270*/  @P0 IMAD.IADD R3, R3, 0x1, -R6 ;  /* 0x0000000103030824 */ /* 0x000fe400078e0a06 */
[----:B------:R-:W-:-:S03]  /*0280*/  @P0 VIADD R4, R4, 0x1 ;  /* 0x0000000104040836 */ /* 0x000fc60000000000 */
[----:B------:R-:W-:-:S13]  /*0290*/  ISETP.GE.U32.AND P1, PT, R3, R6, PT ;  /* 0x000000060300720c */ /* 0x000fda0003f26070 */
[----:B------:R-:W-:Y:S01]  /*02a0*/  @P1 VIADD R4, R4, 0x1 ;  /* 0x0000000104041836 */ /* 0x000fe20000000000 */
[----:B------:R-:W-:Y:S01]  /*02b0*/  @!P2 LOP3.LUT R4, RZ, R6, RZ, 0x33, !PT ;  /* 0x00000006ff04a212 */ /* 0x000fe200078e33ff */
[----:B------:R-:W-:Y:S06]  /*02c0*/  BRA `(.L_x_1) ;  /* 0x0000000000107947 */ /* 0x000fec0003800000 */
.L_x_0:
[----:B------:R-:W-:-:S07]  /*02d0*/  MOV R0, 0x2f0 ;  /* 0x000002f000007802 */ /* 0x000fce0000000f00 */
[----:B------:R-:W-:Y:S05]  /*02e0*/  CALL.REL.NOINC `($__internal_0_$__cuda_sm20_div_u64) ;  /* 0x0000001000fc7944 */ /* 0x000fea0003c00000 */
[----:B------:R-:W-:Y:S02]  /*02f0*/  IMAD.MOV.U32 R4, RZ, RZ, R3 ;  /* 0x000000ffff047224 */ /* 0x000fe400078e0003 */
[----:B------:R-:W-:-:S07]  /*0300*/  IMAD.MOV.U32 R5, RZ, RZ, R6 ;  /* 0x000000ffff057224 */ /* 0x000fce00078e0006 */
.L_x_1:
[----:B------:R-:W-:-:S05]  /*0310*/  IADD3 R3, P0, PT, R4, 0x1, RZ ;  /* 0x0000000104037810 */ /* 0x000fca0007f1e0ff */
[----:B------:R-:W-:Y:S01]  /*0320*/  IMAD.X R4, RZ, RZ, R5, P0 ;  /* 0x000000ffff047224 */ /* 0x000fe200000e0605 */
[----:B------:R-:W-:-:S04]  /*0330*/  ISETP.GT.U32.AND P0, PT, R3, R2, PT ;  /* 0x000000020300720c */ /* 0x000fc80003f04070 */
[----:B------:R-:W-:-:S13]  /*0340*/  ISETP.GT.U32.AND.EX P0, PT, R4, RZ, PT, P0 ;  /* 0x000000ff0400720c */ /* 0x000fda0003f04100 */
[----:B------:R-:W-:Y:S05]  /*0350*/  @!P0 EXIT ;  /* 0x000000000000894d */ /* 0x000fea0003800000 */
[----:B------:R-:W0:Y:S01]  /*0360*/  LDCU.64 UR6, c[0x0][0x390] ;  /* 0x00007200ff0677ac */ /* 0x000e220008000a00 */
[----:B------:R-:W-:Y:S01]  /*0370*/  IMAD.MOV.U32 R0, RZ, RZ, -0x800001 ;  /* 0xff7fffffff007424 */ /* 0x000fe200078e00ff */
[----:B------:R-:W1:Y:S01]  /*0380*/  LDCU.64 UR18, c[0x0][0x358] ;  /* 0x00006b00ff1277ac */ /* 0x000e620008000a00 */
[----:B0-----:R-:W-:-:S04]  /*0390*/  UISETP.NE.U32.AND UP0, UPT, UR6, URZ, UPT ;  /* 0x000000ff0600728c */ /* 0x001fc8000bf05070 */
[----:B------:R-:W-:-:S09]  /*03a0*/  UISETP.NE.AND.EX UP0, UPT, UR7, URZ, UPT, UP0 ;  /* 0x000000ff0700728c */ /* 0x000fd2000bf05300 */
[----:B-1----:R-:W-:Y:S05]  /*03b0*/  BRA.U !UP0, `(.L_x_2) ;  /* 0x0000001108b47547 */ /* 0x002fea000b800000 */
[----:B------:R-:W0:Y:S01]  /*03c0*/  LDCU UR16, c[0x0][0x390] ;  /* 0x00007200ff1077ac */ /* 0x000e220008000800 */
[----:B------:R-:W-:Y:S01]  /*03d0*/  IMAD.MOV.U32 R0, RZ, RZ, -0x800001 ;  /* 0xff7fffffff007424 */ /* 0x000fe200078e00ff */
[----:B------:R-:W-:Y:S01]  /*03e0*/  UISETP.GE.U32.AND UP1, UPT, UR6, 0x8, UPT ;  /* 0x000000080600788c */ /* 0x000fe2000bf26070 */
[----:B------:R-:W-:Y:S01]  /*03f0*/  UMOV UR4, URZ ;  /* 0x000000ff00047c82 */ /* 0x000fe20008000000 */
[----:B------:R-:W-:Y:S02]  /*0400*/  UMOV UR5, URZ ;  /* 0x000000ff00057c82 */ /* 0x000fe40008000000 */
[----:B------:R-:W-:Y:S02]  /*0410*/  UISETP.GE.U32.AND.EX UP1, UPT, UR7, URZ, UPT, UP1 ;  /* 0x000000ff0700728c */ /* 0x000fe4000bf26110 */
[----:B0-----:R-:W-:-:S04]  /*0420*/  ULOP3.LUT UR17, UR16, 0x7, URZ, 0xc0, !UPT ;  /* 0x0000000710117892 */ /* 0x001fc8000f8ec0ff */
[----:B------:R-:W-:-:S04]  /*0430*/  UISETP.NE.U32.AND UP0, UPT, UR17, URZ, UPT ;  /* 0x000000ff1100728c */ /* 0x000fc8000bf05070 */
[----:B------:R-:W-:Y:S01]  /*0440*/  UISETP.NE.AND.EX UP0, UPT, URZ, URZ, UPT, UP0 ;  /* 0x000000ffff00728c */ /* 0x000fe2000bf05300 */
[----:B------:R-:W-:Y:S10]  /*0450*/  BRA.U !UP1, `(.L_x_3) ;  /* 0x0000000909c47547 */ /* 0x000ff4000b800000 */
[----:B------:R-:W0:Y:S01]  /*0460*/  LDCU.128 UR20, c[0x0][0x3a0] ;  /* 0x00007400ff1477ac */ /* 0x000e220008000c00 */
[----:B------:R-:W1:Y:S01]  /*0470*/  LDC.64 R6, c[0x0][0x3a8] ;  /* 0x0000ea00ff067b82 */ /* 0x000e620000000a00 */
[----:B------:R-:W-:Y:S01]  /*0480*/  IMAD.MOV.U32 R0, RZ, RZ, -0x800001 ;  /* 0xff7fffffff007424 */ /* 0x000fe200078e00ff */
[----:B------:R-:W2:Y:S01]  /*0490*/  LDCU.64 UR10, c[0x0][0x398] ;  /* 0x00007300ff0a77ac */ /* 0x000ea20008000a00 */
[----:B------:R-:W-:-:S05]  /*04a0*/  ULOP3.LUT UR4, UR6, 0xfffffff8, URZ, 0xc0, !UPT ;  /* 0xfffffff806047892 */ /* 0x000fca000f8ec0ff */
[----:B------:R-:W3:Y:S01]  /*04b0*/  LDC.64 R10, c[0x0][0x3a8] ;  /* 0x0000ea00ff0a7b82 */ /* 0x000ee20000000a00 */
[----:B------:R-:W4:Y:S01]  /*04c0*/  LDCU UR5, c[0x0][0x394] ;  /* 0x00007280ff0577ac */ /* 0x000f220008000800 */
[----:B------:R-:W1:Y:S01]  /*04d0*/  LDCU.64 UR26, c[0x0][0x380] ;  /* 0x00007000ff1a77ac */ /* 0x000e620008000a00 */
[----:B0-----:R-:W-:Y:S01]  /*04e0*/  USHF.L.U32 UR6, UR22, 0x2, URZ ;  /* 0x0000000216067899 */ /* 0x001fe200080006ff */
[----:B------:R-:W-:Y:S01]  /*04f0*/  IADD3 R28, P0, PT, RZ, -UR20, RZ ;  /* 0x80000014ff1c7c10 */ /* 0x000fe2000ff1e0ff */
[----:B------:R-:W-:Y:S01]  /*0500*/  IMAD.U32 R13, RZ, RZ, UR22 ;  /* 0x00000016ff0d7e24 */ /* 0x000fe2000f8e00ff */
[----:B------:R-:W-:Y:S01]  /*0510*/  USHF.L.U64.HI UR25, UR22, 0x2, UR23 ;  /* 0x0000000216197899 */ /* 0x000fe20008010217 */
[C---:B--2---:R-:W-:Y:S01]  /*0520*/  IMAD R15, R2.reuse, UR11, RZ ;  /* 0x0000000b020f7c24 */ /* 0x044fe2000f8e02ff */
[----:B------:R-:W-:Y:S01]  /*0530*/  UIMAD UR29, UR23, 0x3, URZ ;  /* 0x00000003171d78a4 */ /* 0x000fe2000f8e02ff */
[----:B------:R-:W-:Y:S01]  /*0540*/  IMAD.WIDE.U32 R4, R2, UR10, RZ ;  /* 0x0000000a02047c25 */ /* 0x000fe2000f8e00ff */
[----:B------:R-:W-:-:S02]  /*0550*/  UIMAD UR13, UR23, 0x5, URZ ;  /* 0x00000005170d78a4 */ /* 0x000fc4000f8e02ff */
[----:B------:R-:W-:Y:S01]  /*0560*/  UIMAD UR14, UR23, 0x6, URZ ;  /* 0x00000006170e78a4 */ /* 0x000fe2000f8e02ff */
[----:B------:R-:W-:Y:S01]  /*0570*/  IMAD.U32 R3, RZ, RZ, UR6 ;  /* 0x00000006ff037e24 */ /* 0x000fe2000f8e00ff */
[----:B------:R-:W-:Y:S01]  /*0580*/  UIMAD.WIDE.U32 UR6, UR22, 0x5, URZ ;  /* 0x00000005160678a5 */ /* 0x000fe2000f8e00ff */
[----:B------:R-:W-:Y:S01]  /*0590*/  IMAD.IADD R5, R5, 0x1, R15 ;  /* 0x0000000105057824 */ /* 0x000fe200078e020f */
[----:B------:R-:W-:Y:S01]  /*05a0*/  UIMAD UR15, UR23, 0x7, URZ ;  /* 0x00000007170f78a4 */ /* 0x000fe2000f8e02ff */
[----:B------:R-:W-:Y:S01]  /*05b0*/  IMAD.U32 R9, RZ, RZ, UR21 ;  /* 0x00000015ff097e24 */ /* 0x000fe2000f8e00ff */
[----:B------:R-:W-:Y:S01]  /*05c0*/  UIMAD.WIDE.U32 UR8, UR22, 0x6, URZ ;  /* 0x00000006160878a5 */ /* 0x000fe2000f8e00ff */
[----:B------:R-:W-:Y:S01]  /*05d0*/  IMAD.X R29, RZ, RZ, ~UR21, P0 ;  /* 0x80000015ff1d7e24 */ /* 0x000fe200080e06ff */
[----:B------:R-:W-:Y:S01]  /*05e0*/  IADD3 R3, P0, P1, R4, -UR20, R3 ;  /* 0x8000001404037c10 */ /* 0x000fe2000f91e003 */
[----:B-1----:R-:W-:Y:S01]  /*05f0*/  IMAD.WIDE.U32 R6, R2, UR10, R6 ;  /* 0x0000000a02067c25 */ /* 0x002fe2000f8e0006 */
[----:B------:R-:W-:-:S02]  /*0600*/  UIADD3 UR13, UPT, UPT, UR7, UR13, URZ ;  /* 0x0000000d070d7290 */ /* 0x000fc4000fffe0ff */
[----:B------:R-:W-:Y:S01]  /*0610*/  IADD3.X R8, PT, PT, R5, UR25, ~R9, P0, P1 ;  /* 0x0000001905087c10 */ /* 0x000fe200087e2c09 */
[----:B------:R-:W-:Y:S01]  /*0620*/  IMAD.WIDE.U32 R12, R13, 0x3, R4 ;  /* 0x000000030d0c7825 */ /* 0x000fe200078e0004 */
[----:B------:R-:W-:Y:S01]  /*0630*/  IADD3 R5, P0, PT, R6, -UR20, RZ ;  /* 0x8000001406057c10 */ /* 0x000fe2000ff1e0ff */
[----:B------:R-:W0:Y:S01]  /*0640*/  LDCU.64 UR30, c[0x0][0x3b0] ;  /* 0x00007600ff1e77ac */ /* 0x000e220008000a00 */
[----:B------:R-:W-:Y:S01]  /*0650*/  SHF.L.U64.HI R8, R3, 0x2, R8 ;  /* 0x0000000203087819 */ /* 0x000fe20000010208 */
[----:B------:R-:W-:Y:S01]  /*0660*/  IMAD.U32 R17, RZ, RZ, UR29 ;  /* 0x0000001dff117e24 */ /* 0x000fe2000f8e00ff */
[----:B------:R-:W-:Y:S01]  /*0670*/  IADD3 R6, P1, PT, R12, -UR20, RZ ;  /* 0x800000140c067c10 */ /* 0x000fe2000ff3e0ff */
[----:B------:R-:W-:Y:S01]  /*0680*/  IMAD.WIDE.U32 R28, R2, UR10, R28 ;  /* 0x0000000a021c7c25 */ /* 0x000fe2000f8e001c */
[----:B------:R-:W-:Y:S01]  /*0690*/  IADD3.X R4, PT, PT, R15, ~UR21, R7, P0, !PT ;  /* 0x800000150f047c10 */ /* 0x000fe200087fe407 */
[----:B------:R-:W-:Y:S01]  /*06a0*/  UIMAD.WIDE.U32 UR10, UR22, 0x7, URZ ;  /* 0x00000007160a78a5 */ /* 0x000fe2000f8e00ff */
[----:B------:R-:W-:Y:S01]  /*06b0*/  IADD3.X R13, PT, PT, R13, ~UR21, R17, P1, !PT ;  /* 0x800000150d0d7c10 */ /* 0x000fe20008ffe411 */
[----:B------:R-:W-:Y:S01]  /*06c0*/  IMAD.IADD R9, R15, 0x1, R29 ;  /* 0x000000010f097824 */ /* 0x000fe200078e021d */
[----:B------:R-:W-:Y:S01]  /*06d0*/  SHF.L.U64.HI R7, R5, 0x2, R4 ;  /* 0x0000000205077819 */ /* 0x000fe20000010204 */
[----:B------:R-:W-:Y:S01]  /*06e0*/  USHF.L.U64.HI UR28, UR22, 0x1, UR23 ;  /* 0x00000001161c7899 */ /* 0x000fe20008010217 */
[----:B------:R-:W-:Y:S01]  /*06f0*/  SHF.L.U64.HI R4, R6, 0x2, R13 ;  /* 0x0000000206047819 */ /* 0x000fe2000001020d */
[----:B------:R-:W-:-:S02]  /*0700*/  USHF.L.U64.HI UR24, UR22, 0x3, UR23 ;  /* 0x0000000316187899 */ /* 0x000fc40008010217 */
[----:B------:R-:W-:Y:S02]  /*0710*/  USHF.L.U64.HI UR12, UR22, 0x5, UR23 ;  /* 0x00000005160c7899 */ /* 0x000fe40008010217 */
[----:B------:R-:W-:Y:S02]  /*0720*/  UIADD3 UR8, UPT, UPT, UR9, UR14, URZ ;  /* 0x0000000e09087290 */ /* 0x000fe4000fffe0ff */
[----:B------:R-:W-:Y:S01]  /*0730*/  UIADD3 UR10, UPT, UPT, UR11, UR15, URZ ;  /* 0x0000000f0b0a7290 */ /* 0x000fe2000fffe0ff */
[----:B------:R-:W-:Y:S01]  /*0740*/  UMOV UR6, UR4 ;  /* 0x0000000400067c82 */ /* 0x000fe20008000000 */
[----:B0--34-:R-:W-:-:S10]  /*0750*/  UMOV UR7, UR5 ;  /* 0x0000000500077c82 */ /* 0x019fd40008000000 */
.L_x_4:
[----:B------:R-:W-:-:S04]  /*0760*/  ISETP.GE.U32.AND P1, PT, R28, UR30, PT ;  /* 0x0000001e1c007c0c */ /* 0x000fc8000bf26070 */
[----:B------:R-:W-:-:S04]  /*0770*/  ISETP.GE.AND.EX P1, PT, R9, UR31, PT, P1 ;  /* 0x0000001f09007c0c */ /* 0x000fc8000bf26310 */
[----:B------:R-:W-:-:S13]  /*0780*/  ISETP.LT.OR P1, PT, R9, RZ, P1 ;  /* 0x000000ff0900720c */ /* 0x000fda0000f21670 */
[----:B------:R-:W0:Y:S08]  /*0790*/  @!P1 LDC.64 R14, c[0x0][0x398] ;  /* 0x0000e600ff0e9b82 */ /* 0x000e300000000a00 */
[----:B------:R-:W1:Y:S01]  /*07a0*/  @!P1 LDC.64 R18, c[0x0][0x3a0] ;  /* 0x0000e800ff129b82 */ /* 0x000e620000000a00 */
[----:B0-----:R-:W-:-:S04]  /*07b0*/  @!P1 IMAD.WIDE.U32 R12, R2, R14, RZ ;  /* 0x0000000e020c9225 */ /* 0x001fc800078e00ff */
[----:B------:R-:W-:Y:S02]  /*07c0*/  @!P1 IMAD R15, R2, R15, R13 ;  /* 0x0000000f020f9224 */ /* 0x000fe400078e020d */
[----:B------:R-:W-:Y:S02]  /*07d0*/  @!P1 IMAD.SHL.U32 R16, R12, 0x4, RZ ;  /* 0x000000040c109824 */ /* 0x000fe400078e00ff */
[----:B-1----:R-:W-:Y:S01]  /*07e0*/  @!P1 IMAD.SHL.U32 R13, R18, 0x4, RZ ;  /* 0x00000004120d9824 */ /* 0x002fe200078e00ff */
[----:B------:R-:W-:Y:S02]  /*07f0*/  @!P1 SHF.L.U64.HI R15, R12, 0x2, R15 ;  /* 0x000000020c0f9819 */ /* 0x000fe4000001020f */
[----:B------:R-:W-:Y:S02]  /*0800*/  @!P1 SHF.L.U64.HI R14, R18, 0x2, R19 ;  /* 0x00000002120e9819 */ /* 0x000fe40000010213 */
[----:B------:R-:W-:-:S04]  /*0810*/  @!P1 IADD3 R12, P0, P2, R16, UR26, -R13 ;  /* 0x0000001a100c9c10 */ /* 0x000fc8000fa1e80d */
[----:B------:R-:W-:-:S05]  /*0820*/  @!P1 IADD3.X R13, PT, PT, R15, UR27, ~R14, P0, P2 ;  /* 0x0000001b0f0d9c10 */ /* 0x000fca00087e4c0e */
[----:B------:R0:W2:Y:S01]  /*0830*/  @!P1 LDG.E R25, desc[UR18][R12.64] ;  /* 0x000000120c199981 */ /* 0x0000a2000c1e1900 */
[----:B------:R-:W-:Y:S01]  /*0840*/  USHF.L.U32 UR9, UR22, 0x1, URZ ;  /* 0x0000000116097899 */ /* 0x000fe200080006ff */
[----:B------:R-:W-:Y:S01]  /*0850*/  IMAD.MOV.U32 R29, RZ, RZ, R9 ;  /* 0x000000ffff1d7224 */ /* 0x000fe200078e0009 */
[----:B------:R-:W-:Y:S01]  /*0860*/  UIMAD UR11, UR22, 0x5, URZ ;  /* 0x00000005160b78a4 */ /* 0x000fe2000f8e02ff */
[----:B------:R-:W-:Y:S01]  /*0870*/  IMAD R17, R11, 0x3, RZ ;  /* 0x000000030b117824 */ /* 0x000fe200078e02ff */
[----:B------:R-:W-:Y:S01]  /*0880*/  UIMAD UR14, UR22, 0x6, URZ ;  /* 0x00000006160e78a4 */ /* 0x000fe2000f8e02ff */
[----:B------:R-:W-:Y:S01]  /*0890*/  IMAD.U32 R21, RZ, RZ, UR28 ;  /* 0x0000001cff157e24 */ /* 0x000fe2000f8e00ff */
[----:B------:R-:W-:Y:S01]  /*08a0*/  IADD3 R14, P0, PT, R28, UR9, RZ ;  /* 0x000000091c0e7c10 */ /* 0x000fe2000ff1e0ff */
[----:B------:R-:W-:Y:S01]  /*08b0*/  IMAD.U32 R20, RZ, RZ, UR9 ;  /* 0x00000009ff147e24 */ /* 0x000fe2000f8e00ff */
[----:B------:R-:W-:Y:S02]  /*08c0*/  USHF.L.U32 UR9, UR22, 0x2, URZ ;  /* 0x0000000216097899 */ /* 0x000fe400080006ff */
[----:B------:R-:W-:-:S02]  /*08d0*/  ISETP.GE.U32.AND P5, PT, R14, UR30, PT ;  /* 0x0000001e0e007c0c */ /* 0x000fc4000bfa6070 */
[----:B------:R-:W-:Y:S02]  /*08e0*/  IADD3.X R14, PT, PT, R9, UR28, RZ, P0, !PT ;  /* 0x0000001c090e7c10 */ /* 0x000fe400087fe4ff */
[----:B------:R-:W-:Y:S02]  /*08f0*/  IADD3 R16, P4, PT, R28, UR14, RZ ;  /* 0x0000000e1c107c10 */ /* 0x000fe4000ff9e0ff */
[----:B------:R-:W-:-:S04]  /*0900*/  ISETP.GE.AND.EX P5, PT, R14, UR31, PT, P5 ;  /* 0x0000001f0e007c0c */ /* 0x000fc8000bfa6350 */
[----:B------:R-:W-:Y:S02]  /*0910*/  ISETP.LT.OR P5, PT, R14, RZ, P5 ;  /* 0x000000ff0e00720c */ /* 0x000fe40002fa1670 */
[----:B------:R-:W-:-:S04]  /*0920*/  IADD3 R14, P0, PT, R28, UR11, RZ ;  /* 0x0000000b1c0e7c10 */ /* 0x000fc8000ff1e0ff */
[----:B------:R-:W-:Y:S02]  /*0930*/  ISETP.GE.U32.AND P2, PT, R14, UR30, PT ;  /* 0x0000001e0e007c0c */ /* 0x000fe4000bf46070 */
[----:B------:R-:W-:Y:S02]  /*0940*/  IADD3.X R14, PT, PT, R9, UR13, RZ, P0, !PT ;  /* 0x0000000d090e7c10 */ /* 0x000fe400087fe4ff */
[----:B------:R-:W-:Y:S02]  /*0950*/  ISETP.GE.U32.AND P0, PT, R16, UR30, PT ;  /* 0x0000001e10007c0c */ /* 0x000fe4000bf06070 */
[C---:B------:R-:W-:Y:S01]  /*0960*/  ISETP.GE.AND.EX P2, PT, R14.reuse, UR31, PT, P2 ;  /* 0x0000001f0e007c0c */ /* 0x040fe2000bf46320 */
[----:B------:R-:W1:Y:S03]  /*0970*/  @!P5 LDC.64 R18, c[0x0][0x398] ;  /* 0x0000e600ff12db82 */ /* 0x000e660000000a00 */
[----:B------:R-:W-:Y:S01]  /*0980*/  ISETP.LT.OR P2, PT, R14, RZ, P2 ;  /* 0x000000ff0e00720c */ /* 0x000fe20001741670 */
[----:B------:R-:W-:Y:S01]  /*0990*/  IMAD.WIDE.U32 R14, R10, 0x3, R28 ;  /* 0x000000030a0e7825 */ /* 0x000fe200078e001c */
[----:B------:R-:W-:-:S03]  /*09a0*/  P2R R29, PR, RZ, 0x20 ;  /* 0x00000020ff1d7803 */ /* 0x000fc60000000000 */
[----:B0-----:R-:W0:Y:S01]  /*09b0*/  @!P5 LDC.64 R12, c[0x0][0x3a0] ;  /* 0x0000e800ff0cdb82 */ /* 0x001e220000000a00 */
[----:B------:R-:W-:Y:S01]  /*09c0*/  ISETP.GE.U32.AND P3, PT, R14, UR30, PT ;  /* 0x0000001e0e007c0c */ /* 0x000fe2000bf66070 */
[----:B------:R-:W-:Y:S01]  /*09d0*/  IMAD.IADD R22, R17, 0x1, R15 ;  /* 0x0000000111167824 */ /* 0x000fe200078e020f */
[----:B------:R-:W-:Y:S02]  /*09e0*/  IADD3.X R14, PT, PT, R9, UR8, RZ, P4, !PT ;  /* 0x00000008090e7c10 */ /* 0x000fe4000a7fe4ff */
[----:B------:R-:W-:Y:S02]  /*09f0*/  IADD3 R15, P6, PT, R28, R10, RZ ;  /* 0x0000000a1c0f7210 */ /* 0x000fe40007fde0ff */
[C---:B------:R-:W-:Y:S01]  /*0a00*/  ISETP.GE.AND.EX P0, PT, R14.reuse, UR31, PT, P0 ;  /* 0x0000001f0e007c0c */ /* 0x040fe2000bf06300 */
[----:B------:R-:W3:Y:S01]  /*0a10*/  @!P2 LDC.64 R16, c[0x0][0x398] ;  /* 0x0000e600ff10ab82 */ /* 0x000ee20000000a00 */
[----:B------:R-:W-:Y:S01]  /*0a20*/  ISETP.GE.U32.AND P4, PT, R15, UR30, PT ;  /* 0x0000001e0f007c0c */ /* 0x000fe2000bf86070 */
[----:B------:R-:W-:Y:S01]  /*0a30*/  IMAD.X R23, R9, 0x1, R11, P6 ;  /* 0x0000000109177824 */ /* 0x000fe200030e060b */
[----:B------:R-:W-:-:S02]  /*0a40*/  ISETP.LT.OR P0, PT, R14, RZ, P0 ;  /* 0x000000ff0e00720c */ /* 0x000fc40000701670 */
[----:B------:R-:W-:Y:S02]  /*0a50*/  ISETP.GE.AND.EX P3, PT, R22, UR31, PT, P3 ;  /* 0x0000001f16007c0c */ /* 0x000fe4000bf66330 */
[C---:B------:R-:W-:Y:S01]  /*0a60*/  ISETP.GE.AND.EX P4, PT, R23.reuse, UR31, PT, P4 ;  /* 0x0000001f17007c0c */ /* 0x040fe2000bf86340 */
[----:B------:R-:W4:Y:S01]  /*0a70*/  @!P2 LDC.64 R14, c[0x0][0x3a0] ;  /* 0x0000e800ff0eab82 */ /* 0x000f220000000a00 */
[----:B-1----:R-:W-:Y:S02]  /*0a80*/  @!P5 IMAD.WIDE.U32 R20, R2, R18, R20 ;  /* 0x000000120214d225 */ /* 0x002fe400078e0014 */
[----:B------:R-:W-:Y:S02]  /*0a90*/  ISETP.LT.OR P6, PT, R23, RZ, P4 ;  /* 0x000000ff1700720c */ /* 0x000fe400027c1670 */
[----:B------:R-:W-:Y:S01]  /*0aa0*/  ISETP.LT.OR P4, PT, R22, RZ, P3 ;  /* 0x000000ff1600720c */ /* 0x000fe20001f81670 */
[----:B------:R-:W-:Y:S01]  /*0ab0*/  @!P5 IMAD R18, R2, R19, R21 ;  /* 0x000000130212d224 */ /* 0x000fe200078e0215 */
[----:B0-----:R-:W-:Y:S01]  /*0ac0*/  @!P5 IADD3 R24, P3, PT, R20, -R12, RZ ;  /* 0x8000000c1418d210 */ /* 0x001fe20007f7e0ff */
[----:B------:R-:W-:Y:S01]  /*0ad0*/  IMAD.U32 R23, RZ, RZ, UR13 ;  /* 0x0000000dff177e24 */ /* 0x000fe2000f8e00ff */
[----:B------:R-:W0:Y:S01]  /*0ae0*/  @!P0 LDC.64 R20, c[0x0][0x398] ;  /* 0x0000e600ff148b82 */ /* 0x000e220000000a00 */
[----:B------:R-:W-:-:S02]  /*0af0*/  IMAD.U32 R22, RZ, RZ, UR11 ;  /* 0x0000000bff167e24 */ /* 0x000fc4000f8e00ff */
[----:B------:R-:W-:Y:S01]  /*0b00*/  @!P5 IMAD.X R13, R18, 0x1, ~R13, P3 ;  /* 0x00000001120dd824 */ /* 0x000fe200018e0e0d */
[----:B------:R-:W-:Y:S01]  /*0b10*/  @!P5 LEA R12, P3, R24, UR26, 0x2 ;  /* 0x0000001a180cdc11 */ /* 0x000fe2000f8610ff */
[----:B---3--:R-:W-:-:S03]  /*0b20*/  @!P2 IMAD.WIDE.U32 R22, R2, R16, R22 ;  /* 0x000000100216a225 */ /* 0x008fc600078e0016 */
[----:B------:R-:W1:Y:S01]  /*0b30*/  @!P0 LDC.64 R18, c[0x0][0x3a0] ;  /* 0x0000e800ff128b82 */ /* 0x000e620000000a00 */
[----:B------:R-:W-:Y:S01]  /*0b40*/  @!P5 LEA.HI.X R13, R24, UR27, R13, 0x2, P3 ;  /* 0x0000001b180ddc11 */ /* 0x000fe200098f140d */
[----:B------:R-:W-:Y:S02]  /*0b50*/  @!P2 IMAD R24, R2, R17, R23 ;  /* 0x000000110218a224 */ /* 0x000fe400078e0217 */
[----:B------:R-:W-:Y:S01]  /*0b60*/  IMAD.U32 R23, RZ, RZ, UR8 ;  /* 0x00000008ff177e24 */ /* 0x000fe2000f8e00ff */
[----:B----4-:R-:W-:Y:S01]  /*0b70*/  @!P2 IADD3 R17, P3, PT, R22, -R14, RZ ;  /* 0x8000000e1611a210 */ /* 0x010fe20007f7e0ff */
[----:B------:R-:W-:-:S04]  /*0b80*/  IMAD.U32 R22, RZ, RZ, UR14 ;  /* 0x0000000eff167e24 */ /* 0x000fc8000f8e00ff */
[----:B------:R-:W-:Y:S01]  /*0b90*/  @!P2 IMAD.X R24, R24, 0x1, ~R15, P3 ;  /* 0x000000011818a824 */ /* 0x000fe200018e0e0f */
[----:B------:R-:W-:Y:S01]  /*0ba0*/  @!P2 LEA R14, P3, R17, UR26, 0x2 ;  /* 0x0000001a110eac11 */ /* 0x000fe2000f8610ff */
[----:B0-----:R-:W-:-:S03]  /*0bb0*/  @!P0 IMAD.WIDE.U32 R22, R2, R20, R22 ;  /* 0x0000001402168225 */ /* 0x001fc600078e0016 */
[----:B------:R-:W-:Y:S02]  /*0bc0*/  @!P2 LEA.HI.X R15, R17, UR27, R24, 0x2, P3 ;  /* 0x0000001b110fac11 */ /* 0x000fe400098f1418 */
[----:B------:R-:W-:Y:S01]  /*0bd0*/  IADD3 R30, P3, PT, R28, UR9, RZ ;  /* 0x000000091c1e7c10 */ /* 0x000fe2000ff7e0ff */
[----:B------:R-:W-:Y:S01]  /*0be0*/  @!P0 IMAD R20, R2, R21, R23 ;  /* 0x0000001502148224 */ /* 0x000fe200078e0217 */
[----:B------:R-:W-:Y:S02]  /*0bf0*/  UIMAD UR9, UR22, 0x7, URZ ;  /* 0x00000007160978a4 */ /* 0x000fe4000f8e02ff */
[----:B------:R-:W-:Y:S01]  /*0c00*/  IADD3.X R31, PT, PT, R9, UR25, RZ, P3, !PT ;  /* 0x00000019091f7c10 */ /* 0x000fe20009ffe4ff */
[----:B------:R-:W3:Y:S03]  /*0c10*/  @!P2 LDG.E R15, desc[UR18][R14.64] ;  /* 0x000000120e0fa981 */ /* 0x000ee6000c1e1900 */
[----:B------:R-:W-:Y:S01]  /*0c20*/  IMAD.U32 R24, RZ, RZ, UR9 ;  /* 0x00000009ff187e24 */ /* 0x000fe2000f8e00ff */
[----:B--2---:R-:W-:Y:S01]  /*0c30*/  @!P1 FMNMX R0, R0, R25, !PT ;  /* 0x0000001900009209 */ /* 0x004fe20007800000 */
[----:B------:R-:W-:Y:S01]  /*0c40*/  IMAD.U32 R25, RZ, RZ, UR10 ;  /* 0x0000000aff197e24 */ /* 0x000fe2000f8e00ff */
[----:B------:R-:W-:-:S04]  /*0c50*/  @!P6 LEA R16, P1, R5, UR26, 0x2 ;  /* 0x0000001a0510ec11 */ /* 0x000fc8000f8210ff */
[----:B------:R-:W-:Y:S02]  /*0c60*/  @!P6 IADD3.X R17, PT, PT, R7, UR27, RZ, P1, !PT ;  /* 0x0000001b0711ec10 */ /* 0x000fe40008ffe4ff */
[----:B-1----:R-:W-:Y:S02]  /*0c70*/  @!P0 IADD3 R22, P1, PT, R22, -R18, RZ ;  /* 0x8000001216168210 */ /* 0x002fe40007f3e0ff */
[----:B------:R-:W-:Y:S02]  /*0c80*/  @!P4 LEA R18, P3, R6, UR26, 0x2 ;  /* 0x0000001a0612cc11 */ /* 0x000fe4000f8610ff */
[----:B------:R-:W2:Y:S01]  /*0c90*/  @!P6 LDG.E R17, desc[UR18][R16.64] ;  /* 0x000000121011e981 */ /* 0x000ea2000c1e1900 */
[----:B------:R-:W-:Y:S01]  /*0ca0*/  @!P0 IMAD.X R21, R20, 0x1, ~R19, P1 ;  /* 0x0000000114158824 */ /* 0x000fe200008e0e13 */
[----:B------:R-:W-:Y:S02]  /*0cb0*/  @!P4 IADD3.X R19, PT, PT, R4, UR27, RZ, P3, !PT ;  /* 0x0000001b0413cc10 */ /* 0x000fe40009ffe4ff */
[----:B------:R-:W-:-:S02]  /*0cc0*/  @!P0 LEA R20, P1, R22, UR26, 0x2 ;  /* 0x0000001a16148c11 */ /* 0x000fc4000f8210ff */
[----:B------:R-:W-:Y:S02]  /*0cd0*/  IADD3 R23, P3, PT, R28, UR9, RZ ;  /* 0x000000091c177c10 */ /* 0x000fe4000ff7e0ff */
[----:B------:R-:W-:Y:S01]  /*0ce0*/  @!P0 LEA.HI.X R21, R22, UR27, R21, 0x2, P1 ;  /* 0x0000001b16158c11 */ /* 0x000fe200088f1415 */
[----:B------:R-:W4:Y:S01]  /*0cf0*/  @!P4 LDG.E R19, desc[UR18][R18.64] ;  /* 0x000000121213c981 */ /* 0x000f22000c1e1900 */
[----:B------:R-:W-:Y:S02]  /*0d00*/  ISETP.GE.U32.AND P1, PT, R23, UR30, PT ;  /* 0x0000001e17007c0c */ /* 0x000fe4000bf26070 */
[----:B------:R-:W-:Y:S02]  /*0d10*/  IADD3.X R22, PT, PT, R9, UR10, RZ, P3, !PT ;  /* 0x0000000a09167c10 */ /* 0x000fe40009ffe4ff */
[----:B------:R-:W5:Y:S02]  /*0d20*/  @!P0 LDG.E R21, desc[UR18][R20.64] ;  /* 0x0000001214158981 */ /* 0x000f64000c1e1900 */
[----:B------:R-:W-:-:S04]  /*0d30*/  ISETP.GE.AND.EX P1, PT, R22, UR31, PT, P1 ;  /* 0x0000001f16007c0c */ /* 0x000fc8000bf26310 */
[----:B------:R-:W-:-:S13]  /*0d40*/  ISETP.LT.OR P1, PT, R22, RZ, P1 ;  /* 0x000000ff1600720c */ /* 0x000fda0000f21670 */
[----:B------:R-:W0:Y:S08]  /*0d50*/  @!P1 LDC.64 R22, c[0x0][0x398] ;  /* 0x0000e600ff169b82 */ /* 0x000e300000000a00 */
[----:B------:R-:W1:Y:S01]  /*0d60*/  @!P1 LDC.64 R26, c[0x0][0x3a0] ;  /* 0x0000e800ff1a9b82 */ /* 0x000e620000000a00 */
[----:B0-----:R-:W-:-:S04]  /*0d70*/  @!P1 IMAD.WIDE.U32 R24, R2, R22, R24 ;  /* 0x0000001602189225 */ /* 0x001fc800078e0018 */
[----:B------:R-:W-:Y:S01]  /*0d80*/  @!P1 IMAD R22, R2, R23, R25 ;  /* 0x0000001702169224 */ /* 0x000fe200078e0219 */
[----:B-1----:R-:W-:-:S05]  /*0d90*/  @!P1 IADD3 R26, P3, PT, R24, -R26, RZ ;  /* 0x8000001a181a9210 */ /* 0x002fca0007f7e0ff */
[----:B------:R-:W-:Y:S01]  /*0da0*/  @!P1 IMAD.X R27, R22, 0x1, ~R27, P3 ;  /* 0x00000001161b9824 */ /* 0x000fe200018e0e1b */
[----:B------:R-:W-:-:S04]  /*0db0*/  @!P1 LEA R22, P3, R26, UR26, 0x2 ;  /* 0x0000001a1a169c11 */ /* 0x000fc8000f8610ff */
[----:B------:R-:W-:Y:S02]  /*0dc0*/  @!P1 LEA.HI.X R23, R26, UR27, R27, 0x2, P3 ;  /* 0x0000001b1a179c11 */ /* 0x000fe400098f141b */
[----:B------:R-:W-:-:S04]  /*0dd0*/  ISETP.GE.U32.AND P3, PT, R30, UR30, PT ;  /* 0x0000001e1e007c0c */ /* 0x000fc8000bf66070 */
[C---:B------:R-:W-:Y:S01]  /*0de0*/  ISETP.GE.AND.EX P3, PT, R31.reuse, UR31, PT, P3 ;  /* 0x0000001f1f007c0c */ /* 0x040fe2000bf66330 */
[----:B------:R-:W5:Y:S03]  /*0df0*/  @!P1 LDG.E R23, desc[UR18][R22.64] ;  /* 0x0000001216179981 */ /* 0x000f66000c1e1900 */
[----:B------:R-:W-:-:S13]  /*0e00*/  ISETP.LT.OR P3, PT, R31, RZ, P3 ;  /* 0x000000ff1f00720c */ /* 0x000fda0001f61670 */
[----:B------:R-:W-:-:S04]  /*0e10*/  @!P3 LEA R24, P5, R3, UR26, 0x2 ;  /* 0x0000001a0318bc11 */ /* 0x000fc8000f8a10ff */
[----:B------:R-:W-:Y:S02]  /*0e20*/  @!P3 IADD3.X R25, PT, PT, R8, UR27, RZ, P5, !PT ;  /* 0x0000001b0819bc10 */ /* 0x000fe4000affe4ff */
[----:B------:R-:W-:-:S04]  /*0e30*/  ISETP.NE.AND P5, PT, R29, RZ, PT ;  /* 0x000000ff1d00720c */ /* 0x000fc80003fa5270 */
[----:B------:R-:W3:Y:S09]  /*0e40*/  @!P3 LDG.E R25, desc[UR18][R24.64] ;  /* 0x000000121819b981 */ /* 0x000ef2000c1e1900 */
[----:B------:R-:W4:Y:S01]  /*0e50*/  @!P5 LDG.E R13, desc[UR18][R12.64] ;  /* 0x000000120c0dd981 */ /* 0x000f22000c1e1900 */
[----:B------:R-:W-:-:S04]  /*0e60*/  UIADD3 UR6, UP1, UPT, UR6, -0x8, URZ ;  /* 0xfffffff806067890 */ /* 0x000fc8000ff3e0ff */
[----:B------:R-:W-:Y:S02]  /*0e70*/  UIADD3.X UR7, UPT, UPT, UR7, -0x1, URZ, UP1, !UPT ;  /* 0xffffffff07077890 */ /* 0x000fe40008ffe4ff */
[----:B------:R-:W-:-:S04]  /*0e80*/  UISETP.NE.U32.AND UP1, UPT, UR6, URZ, UPT ;  /* 0x000000ff0600728c */ /* 0x000fc8000bf25070 */
[----:B------:R-:W-:Y:S02]  /*0e90*/  UISETP.NE.AND.EX UP1, UPT, UR7, URZ, UPT, UP1 ;  /* 0x000000ff0700728c */ /* 0x000fe4000bf25310 */
[----:B------:R-:W-:-:S04]  /*0ea0*/  ULEA UR26, UP2, UR22, UR26, 0x5 ;  /* 0x0000001a161a7291 */ /* 0x000fc8000f8428ff */
[----:B------:R-:W-:Y:S01]  /*0eb0*/  UIADD3.X UR27, UPT, UPT, UR27, UR12, URZ, UP2, !UPT ;  /* 0x0000000c1b1b7290 */ /* 0x000fe200097fe4ff */
[----:B--2---:R-:W-:-:S04]  /*0ec0*/  @!P6 FMNMX R0, R0, R17, !PT ;  /* 0x000000110000e209 */ /* 0x004fc80007800000 */
[----:B----4-:R-:W-:-:S04]  /*0ed0*/  @!P5 FMNMX R0, R0, R13, !PT ;  /* 0x0000000d0000d209 */ /* 0x010fc80007800000 */
[----:B------:R-:W-:Y:S01]  /*0ee0*/  @!P4 FMNMX R0, R0, R19, !PT ;  /* 0x000000130000c209 */ /* 0x000fe20007800000 */
[----:B------:R-:W-:-:S03]  /*0ef0*/  IMAD.U32 R13, RZ, RZ, UR22 ;  /* 0x00000016ff0d7e24 */ /* 0x000fc6000f8e00ff */
[----:B---3--:R-:W-:-:S04]  /*0f00*/  @!P3 FMNMX R0, R0, R25, !PT ;  /* 0x000000190000b209 */ /* 0x008fc80007800000 */
[----:B------:R-:W-:Y:S02]  /*0f10*/  @!P2 FMNMX R0, R0, R15, !PT ;  /* 0x0000000f0000a209 */ /* 0x000fe40007800000 */
[----:B------:R-:W-:Y:S02]  /*0f20*/  LEA R28, P2, R13, R28, 0x3 ;  /* 0x0000001c0d1c7211 */ /* 0x000fe400078418ff */
[----:B-----5:R-:W-:Y:S02]  /*0f30*/  @!P0 FMNMX R0, R0, R21, !PT ;  /* 0x0000001500008209 */ /* 0x020fe40007800000 */
[----:B------:R-:W-:Y:S02]  /*0f40*/  IADD3.X R9, PT, PT, R9, UR24, RZ, P2, !PT ;  /* 0x0000001809097c10 */ /* 0x000fe400097fe4ff */
[----:B------:R-:W-:Y:S01]  /*0f50*/  @!P1 FMNMX R0, R0, R23, !PT ;  /* 0x0000001700009209 */ /* 0x000fe20007800000 */
[----:B------:R-:W-:Y:S06]  /*0f60*/  BRA.U UP1, `(.L_x_4) ;  /* 0xfffffff501fc7547 */ /* 0x000fec000b83ffff */
.L_x_3:
[----:B------:R-:W-:Y:S05]  /*0f70*/  BRA.U !UP0, `(.L_x_2) ;  /* 0x0000000508c47547 */ /* 0x000fea000b800000 */
[----:B------:R-:W0:Y:S01]  /*0f80*/  LDCU.64 UR6, c[0x0][0x3a0] ;  /* 0x00007400ff0677ac */ /* 0x000e220008000a00 */
[----:B------:R-:W1:Y:S01]  /*0f90*/  LDC.64 R6, c[0x0][0x398] ;  /* 0x0000e600ff067b82 */ /* 0x000e620000000a00 */
[----:B------:R-:W-:-:S04]  /*0fa0*/  ULOP3.LUT UR8, UR16, 0x3, URZ, 0xc0, !UPT ;  /* 0x0000000310087892 */ /* 0x000fc8000f8ec0ff */
[----:B------:R-:W-:-:S04]  /*0fb0*/  UISETP.NE.U32.AND UP1, UPT, UR8, URZ, UPT ;  /* 0x000000ff0800728c */ /* 0x000fc8000bf25070 */
[----:B------:R-:W-:Y:S02]  /*0fc0*/  UISETP.NE.AND.EX UP1, UPT, URZ, URZ, UPT, UP1 ;  /* 0x000000ffff00728c */ /* 0x000fe4000bf25310 */
[----:B0-----:R-:W-:-:S04]  /*0fd0*/  UIADD3 UR6, UP0, UPT, URZ, -UR6, URZ ;  /* 0x80000006ff067290 */ /* 0x001fc8000ff1e0ff */
[----:B------:R-:W-:Y:S02]  /*0fe0*/  UIADD3.X UR7, UPT, UPT, URZ, ~UR7, URZ, UP0, !UPT ;  /* 0x80000007ff077290 */ /* 0x000fe400087fe4ff */
[----:B------:R-:W-:-:S04]  /*0ff0*/  UISETP.GE.U32.AND UP0, UPT, UR17, 0x4, UPT ;  /* 0x000000041100788c */ /* 0x000fc8000bf06070 */
[----:B------:R-:W-:Y:S01]  /*1000*/  UISETP.GE.U32.AND.EX UP0, UPT, URZ, URZ, UPT, UP0 ;  /* 0x000000ffff00728c */ /* 0x000fe2000bf06100 */
[----:B-1----:R-:W-:-:S04]  /*1010*/  IMAD.WIDE.U32 R4, R2, R6, UR6 ;  /* 0x0000000602047e25 */ /* 0x002fc8000f8e0006 */
[----:B------:R-:W-:-:S04]  /*1020*/  IMAD R7, R2, R7, R5 ;  /* 0x0000000702077224 */ /* 0x000fc800078e0205 */
[----:B------:R-:W-:Y:S05]  /*1030*/  BRA.U !UP0, `(.L_x_5) ;  /* 0x0000000108bc7547 */ /* 0x000fea000b800000 */
[----:B------:R-:W0:Y:S01]  /*1040*/  LDC.64 R10, c[0x0][0x3a8] ;  /* 0x0000ea00ff0a7b82 */ /* 0x000e220000000a00 */
[----:B------:R-:W1:Y:S01]  /*1050*/  LDCU.64 UR6, c[0x0][0x3b0] ;  /* 0x00007600ff0677ac */ /* 0x000e620008000a00 */
[----:B------:R-:W-:Y:S02]  /*1060*/  IMAD.MOV.U32 R6, RZ, RZ, R4 ;  /* 0x000000ffff067224 */ /* 0x000fe400078e0004 */
[C---:B0-----:R-:W-:Y:S02]  /*1070*/  IMAD R8, R10.reuse, UR5, RZ ;  /* 0x000000050a087c24 */ /* 0x041fe4000f8e02ff */
[----:B------:R-:W-:-:S04]  /*1080*/  IMAD.WIDE.U32 R12, R10, UR4, R6 ;  /* 0x000000040a0c7c25 */ /* 0x000fc8000f8e0006 */
[----:B------:R-:W-:Y:S01]  /*1090*/  IMAD R3, R11, UR4, R8 ;  /* 0x000000040b037c24 */ /* 0x000fe2000f8e0208 */
[CC--:B------:R-:W-:Y:S02]  /*10a0*/  IADD3 R19, P1, PT, R12.reuse, R10.reuse, RZ ;  /* 0x0000000a0c137210 */ /* 0x0c0fe40007f3e0ff */
[----:B-1----:R-:W-:Y:S01]  /*10b0*/  ISETP.GE.U32.AND P0, PT, R12, UR6, PT ;  /* 0x000000060c007c0c */ /* 0x002fe2000bf06070 */
[----:B------:R-:W-:Y:S01]  /*10c0*/  IMAD.IADD R18, R13, 0x1, R3 ;  /* 0x000000010d127824 */ /* 0x000fe200078e0203 */
[----:B------:R-:W-:-:S03]  /*10d0*/  IADD3 R3, P2, PT, R19, R10, RZ ;  /* 0x0000000a13037210 */ /* 0x000fc60007f5e0ff */
[C-C-:B------:R-:W-:Y:S01]  /*10e0*/  IMAD.X R20, R18.reuse, 0x1, R11.reuse, P1 ;  /* 0x0000000112147824 */ /* 0x140fe200008e060b */
[----:B------:R-:W-:Y:S02]  /*10f0*/  ISETP.GE.AND.EX P0, PT, R18, UR7, PT, P0 ;  /* 0x0000000712007c0c */ /* 0x000fe4000bf06300 */
[----:B------:R-:W-:Y:S01]  /*1100*/  ISETP.GE.U32.AND P1, PT, R19, UR6, PT ;  /* 0x0000000613007c0c */ /* 0x000fe2000bf26070 */
[--C-:B------:R-:W-:Y:S01]  /*1110*/  IMAD.X R22, R20, 0x1, R11.reuse, P2 ;  /* 0x0000000114167824 */ /* 0x100fe200010e060b */
[C---:B------:R-:W-:Y:S02]  /*1120*/  IADD3 R13, P3, PT, R3.reuse, R10, RZ ;  /* 0x0000000a030d7210 */ /* 0x040fe40007f7e0ff */
[----:B------:R-:W-:Y:S02]  /*1130*/  ISETP.LT.OR P0, PT, R18, RZ, P0 ;  /* 0x000000ff1200720c */ /* 0x000fe40000701670 */
[----:B------:R-:W-:Y:S01]  /*1140*/  ISETP.GE.U32.AND P2, PT, R3, UR6, PT ;  /* 0x0000000603007c0c */ /* 0x000fe2000bf46070 */
[----:B------:R-:W-:Y:S01]  /*1150*/  IMAD.X R24, R22, 0x1, R11, P3 ;  /* 0x0000000116187824 */ /* 0x000fe200018e060b */
[----:B------:R-:W-:-:S02]  /*1160*/  ISETP.GE.AND.EX P1, PT, R20, UR7, PT, P1 ;  /* 0x0000000714007c0c */ /* 0x000fc4000bf26310 */
[----:B------:R-:W-:Y:S02]  /*1170*/  ISETP.GE.U32.AND P3, PT, R13, UR6, PT ;  /* 0x000000060d007c0c */ /* 0x000fe4000bf66070 */
[----:B------:R-:W-:Y:S02]  /*1180*/  ISETP.GE.AND.EX P2, PT, R22, UR7, PT, P2 ;  /* 0x0000000716007c0c */ /* 0x000fe4000bf46320 */
[----:B------:R-:W-:Y:S02]  /*1190*/  ISETP.LT.OR P1, PT, R20, RZ, P1 ;  /* 0x000000ff1400720c */ /* 0x000fe40000f21670 */
[----:B------:R-:W-:Y:S01]  /*11a0*/  ISETP.LT.OR P2, PT, R22, RZ, P2 ;  /* 0x000000ff1600720c */ /* 0x000fe20001741670 */
[----:B------:R-:W0:Y:S01]  /*11b0*/  @!P0 LDC.64 R16, c[0x0][0x380] ;  /* 0x0000e000ff108b82 */ /* 0x000e220000000a00 */
[----:B------:R-:W-:-:S04]  /*11c0*/  ISETP.GE.AND.EX P3, PT, R24, UR7, PT, P3 ;  /* 0x0000000718007c0c */ /* 0x000fc8000bf66330 */
[----:B------:R-:W-:-:S05]  /*11d0*/  ISETP.LT.OR P3, PT, R24, RZ, P3 ;  /* 0x000000ff1800720c */ /* 0x000fca0001f61670 */
[----:B------:R-:W1:Y:S08]  /*11e0*/  @!P1 LDC.64 R14, c[0x0][0x380] ;  /* 0x0000e000ff0e9b82 */ /* 0x000e700000000a00 */
[----:B------:R-:W2:Y:S01]  /*11f0*/  @!P2 LDC.64 R10, c[0x0][0x380] ;  /* 0x0000e000ff0aab82 */ /* 0x000ea20000000a00 */
[----:B0-----:R-:W-:-:S07]  /*1200*/  @!P0 LEA R16, P4, R12, R16, 0x2 ;  /* 0x000000100c108211 */ /* 0x001fce00078810ff */
[----:B------:R-:W0:Y:S01]  /*1210*/  @!P3 LDC.64 R8, c[0x0][0x380] ;  /* 0x0000e000ff08bb82 */ /* 0x000e220000000a00 */
[----:B------:R-:W-:Y:S02]  /*1220*/  @!P0 LEA.HI.X R17, R12, R17, R18, 0x2, P4 ;  /* 0x000000110c118211 */ /* 0x000fe400020f1412 */
[----:B-1----:R-:W-:-:S04]  /*1230*/  @!P1 LEA R14, P4, R19, R14, 0x2 ;  /* 0x0000000e130e9211 */ /* 0x002fc800078810ff */
[----:B------:R-:W3:Y:S01]  /*1240*/  @!P0 LDG.E R17, desc[UR18][R16.64] ;  /* 0x0000001210118981 */ /* 0x000ee2000c1e1900 */
[----:B------:R-:W-:Y:S02]  /*1250*/  @!P1 LEA.HI.X R15, R19, R15, R20, 0x2, P4 ;  /* 0x0000000f130f9211 */ /* 0x000fe400020f1414 */
[----:B--2---:R-:W-:-:S04]  /*1260*/  @!P2 LEA R10, P5, R3, R10, 0x2 ;  /* 0x0000000a030aa211 */ /* 0x004fc800078a10ff */
[----:B------:R-:W2:Y:S01]  /*1270*/  @!P1 LDG.E R15, desc[UR18][R14.64] ;  /* 0x000000120e0f9981 */ /* 0x000ea2000c1e1900 */
[----:B------:R-:W-:Y:S02]  /*1280*/  @!P2 LEA.HI.X R11, R3, R11, R22, 0x2, P5 ;  /* 0x0000000b030ba211 */ /* 0x000fe400028f1416 */
[----:B0-----:R-:W-:-:S04]  /*1290*/  @!P3 LEA R8, P4, R13, R8, 0x2 ;  /* 0x000000080d08b211 */ /* 0x001fc800078810ff */
[----:B------:R-:W4:Y:S01]  /*12a0*/  @!P2 LDG.E R11, desc[UR18][R10.64] ;  /* 0x000000120a0ba981 */ /* 0x000f22000c1e1900 */
[----:B------:R-:W-:-:S06]  /*12b0*/  @!P3 LEA.HI.X R9, R13, R9, R24, 0x2, P4 ;  /* 0x000000090d09b211 */ /* 0x000fcc00020f1418 */
[----:B------:R-:W5:Y:S01]  /*12c0*/  @!P3 LDG.E R9, desc[UR18][R8.64] ;  /* 0x000000120809b981 */ /* 0x000f62000c1e1900 */
[----:B------:R-:W-:-:S04]  /*12d0*/  UIADD3 UR4, UP0, UPT, UR4, 0x4, URZ ;  /* 0x0000000404047890 */ /* 0x000fc8000ff1e0ff */
[----:B------:R-:W-:Y:S01]  /*12e0*/  UIADD3.X UR5, UPT, UPT, URZ, UR5, URZ, UP0, !UPT ;  /* 0x00000005ff057290 */ /* 0x000fe200087fe4ff */
[----:B---3--:R-:W-:-:S04]  /*12f0*/  @!P0 FMNMX R0, R0, R17, !PT ;  /* 0x0000001100008209 */ /* 0x008fc80007800000 */
[----:B--2---:R-:W-:-:S04]  /*1300*/  @!P1 FMNMX R0, R0, R15, !PT ;  /* 0x0000000f00009209 */ /* 0x004fc80007800000 */
[----:B----4-:R-:W-:-:S04]  /*1310*/  @!P2 FMNMX R0, R0, R11, !PT ;  /* 0x0000000b0000a209 */ /* 0x010fc80007800000 */
[----:B-----5:R-:W-:-:S07]  /*1320*/  @!P3 FMNMX R0, R0, R9, !PT ;  /* 0x000000090000b209 */ /* 0x020fce0007800000 */
.L_x_5:
[----:B------:R-:W-:Y:S05]  /*1330*/  BRA.U !UP1, `(.L_x_2) ;  /* 0x0000000109d47547 */ /* 0x000fea000b800000 */
[----:B------:R-:W-:Y:S02]  /*1340*/  UISETP.NE.U32.AND UP1, UPT, UR8, 0x1, UPT ;  /* 0x000000010800788c */ /* 0x000fe4000bf25070 */
[----:B------:R-:W-:Y:S02]  /*1350*/  ULOP3.LUT UR6, UR16, 0x1, URZ, 0xc0, !UPT ;  /* 0x0000000110067892 */ /* 0x000fe4000f8ec0ff */
[----:B------:R-:W-:Y:S02]  /*1360*/  UISETP.NE.AND.EX UP1, UPT, URZ, URZ, UPT, UP1 ;  /* 0x000000ffff00728c */ /* 0x000fe4000bf25310 */
[----:B------:R-:W-:-:S04]  /*1370*/  UISETP.NE.U32.AND UP0, UPT, UR6, 0x1, UPT ;  /* 0x000000010600788c */ /* 0x000fc8000bf05070 */
[----:B------:R-:W-:-:S03]  /*1380*/  UISETP.NE.U32.AND.EX UP0, UPT, URZ, URZ, UPT, UP0 ;  /* 0x000000ffff00728c */ /* 0x000fc6000bf05100 */
[----:B------:R-:W-:Y:S08]  /*1390*/  BRA.U !UP1, `(.L_x_6) ;  /* 0x0000000109707547 */ /* 0x000ff0000b800000 */
[----:B------:R-:W0:Y:S01]  /*13a0*/  LDC.64 R12, c[0x0][0x3a8] ;  /* 0x0000ea00ff0c7b82 */ /* 0x000e220000000a00 */
[----:B------:R-:W1:Y:S01]  /*13b0*/  LDCU.64 UR6, c[0x0][0x3b0] ;  /* 0x00007600ff0677ac */ /* 0x000e620008000a00 */
[----:B------:R-:W-:Y:S02]  /*13c0*/  IMAD.MOV.U32 R8, RZ, RZ, R4 ;  /* 0x000000ffff087224 */ /* 0x000fe400078e0004 */
[----:B------:R-:W-:Y:S02]  /*13d0*/  IMAD.MOV.U32 R9, RZ, RZ, R7 ;  /* 0x000000ffff097224 */ /* 0x000fe400078e0007 */
[C---:B0-----:R-:W-:Y:S02]  /*13e0*/  IMAD R14, R12.reuse, UR5, RZ ;  /* 0x000000050c0e7c24 */ /* 0x041fe4000f8e02ff */
[----:B------:R-:W-:-:S04]  /*13f0*/  IMAD.WIDE.U32 R10, R12, UR4, R8 ;  /* 0x000000040c0a7c25 */ /* 0x000fc8000f8e0008 */
[----:B------:R-:W-:Y:S01]  /*1400*/  IMAD R9, R13, UR4, R14 ;  /* 0x000000040d097c24 */ /* 0x000fe2000f8e020e */
[C---:B------:R-:W-:Y:S02]  /*1410*/  IADD3 R3, P2, PT, R10.reuse, R12, RZ ;  /* 0x0000000c0a037210 */ /* 0x040fe40007f5e0ff */
[----:B-1----:R-:W-:Y:S01]  /*1420*/  ISETP.GE.U32.AND P0, PT, R10, UR6, PT ;  /* 0x000000060a007c0c */ /* 0x002fe2000bf06070 */
[----:B------:R-:W-:Y:S01]  /*1430*/  IMAD.IADD R12, R9, 0x1, R11 ;  /* 0x00000001090c7824 */ /* 0x000fe200078e020b */
[----:B------:R-:W-:-:S03]  /*1440*/  ISETP.GE.U32.AND P1, PT, R3, UR6, PT ;  /* 0x0000000603007c0c */ /* 0x000fc6000bf26070 */
[C---:B------:R-:W-:Y:S01]  /*1450*/  IMAD.X R14, R12.reuse, 0x1, R13, P2 ;  /* 0x000000010c0e7824 */ /* 0x040fe200010e060d */
[----:B------:R-:W-:-:S04]  /*1460*/  ISETP.GE.AND.EX P0, PT, R12, UR7, PT, P0 ;  /* 0x000000070c007c0c */ /* 0x000fc8000bf06300 */
[----:B------:R-:W-:Y:S02]  /*1470*/  ISETP.LT.OR P0, PT, R12, RZ, P0 ;  /* 0x000000ff0c00720c */ /* 0x000fe40000701670 */
[----:B------:R-:W-:-:S04]  /*1480*/  ISETP.GE.AND.EX P1, PT, R14, UR7, PT, P1 ;  /* 0x000000070e007c0c */ /* 0x000fc8000bf26310 */
[----:B------:R-:W-:-:S07]  /*1490*/  ISETP.LT.OR P1, PT, R14, RZ, P1 ;  /* 0x000000ff0e00720c */ /* 0x000fce0000f21670 */
[----:B------:R-:W0:Y:S08]  /*14a0*/  @!P0 LDC.64 R8, c[0x0][0x380] ;  /* 0x0000e000ff088b82 */ /* 0x000e300000000a00 */
[----:B------:R-:W1:Y:S01]  /*14b0*/  @!P1 LDC.64 R16, c[0x0][0x380] ;  /* 0x0000e000ff109b82 */ /* 0x000e620000000a00 */
[----:B0-----:R-:W-:-:S04]  /*14c0*/  @!P0 LEA R8, P2, R10, R8, 0x2 ;  /* 0x000000080a088211 */ /* 0x001fc800078410ff */
[----:B------:R-:W-:Y:S02]  /*14d0*/  @!P0 LEA.HI.X R9, R10, R9, R12, 0x2, P2 ;  /* 0x000000090a098211 */ /* 0x000fe400010f140c */
[----:B-1----:R-:W-:-:S04]  /*14e0*/  @!P1 LEA R10, P2, R3, R16, 0x2 ;  /* 0x00000010030a9211 */ /* 0x002fc800078410ff */
[----:B------:R-:W2:Y:S01]  /*14f0*/  @!P0 LDG.E R9, desc[UR18][R8.64] ;  /* 0x0000001208098981 */ /* 0x000ea2000c1e1900 */
[----:B------:R-:W-:-:S06]  /*1500*/  @!P1 LEA.HI.X R11, R3, R17, R14, 0x2, P2 ;  /* 0x00000011030b9211 */ /* 0x000fcc00010f140e */
[----:B------:R-:W3:Y:S01]  /*1510*/  @!P1 LDG.E R11, desc[UR18][R10.64] ;  /* 0x000000120a0b9981 */ /* 0x000ee2000c1e1900 */
[----:B------:R-:W-:-:S04]  /*1520*/  UIADD3 UR4, UP1, UPT, UR4, 0x2, URZ ;  /* 0x0000000204047890 */ /* 0x000fc8000ff3e0ff */
[----:B------:R-:W-:Y:S01]  /*1530*/  UIADD3.X UR5, UPT, UPT, URZ, UR5, URZ, UP1, !UPT ;  /* 0x00000005ff057290 */ /* 0x000fe20008ffe4ff */
[----:B--2---:R-:W-:-:S04]  /*1540*/  @!P0 FMNMX R0, R0, R9, !PT ;  /* 0x0000000900008209 */ /* 0x004fc80007800000 */
[----:B---3--:R-:W-:-:S07]  /*1550*/  @!P1 FMNMX R0, R0, R11, !PT ;  /* 0x0000000b00009209 */ /* 0x008fce0007800000 */
.L_x_6:
[----:B------:R-:W-:Y:S05]  /*1560*/  BRA.U UP0, `(.L_x_2) ;  /* 0x0000000100487547 */ /* 0x000fea000b800000 */
[----:B------:R-:W0:Y:S01]  /*1570*/  LDC.64 R10, c[0x0][0x3a8] ;  /* 0x0000ea00ff0a7b82 */ /* 0x000e220000000a00 */
[----:B------:R-:W1:Y:S01]  /*1580*/  LDCU.64 UR6, c[0x0][0x3b0] ;  /* 0x00007600ff0677ac */ /* 0x000e620008000a00 */
[----:B------:R-:W-:Y:S01]  /*1590*/  IMAD.MOV.U32 R6, RZ, RZ, R4 ;  /* 0x000000ffff067224 */ /* 0x000fe200078e0004 */
[----:B------:R-:W-:Y:S01]  /*15a0*/  BSSY.RECONVERGENT B0, `(.L_x_2) ;  /* 0x000000e000007945 */ /* 0x000fe20003800200 */
[C---:B0-----:R-:W-:Y:S02]  /*15b0*/  IMAD R8, R10.reuse, UR5, RZ ;  /* 0x000000050a087c24 */ /* 0x041fe4000f8e02ff */
[----:B------:R-:W-:-:S04]  /*15c0*/  IMAD.WIDE.U32 R6, R10, UR4, R6 ;  /* 0x000000040a067c25 */ /* 0x000fc8000f8e0006 */
[----:B------:R-:W-:Y:S01]  /*15d0*/  IMAD R3, R11, UR4, R8 ;  /* 0x000000040b037c24 */ /* 0x000fe2000f8e0208 */
[----:B-1----:R-:W-:-:S03]  /*15e0*/  ISETP.GE.U32.AND P0, PT, R6, UR6, PT ;  /* 0x0000000606007c0c */ /* 0x002fc6000bf06070 */
[----:B------:R-:W-:-:S05]  /*15f0*/  IMAD.IADD R3, R7, 0x1, R3 ;  /* 0x0000000107037824 */ /* 0x000fca00078e0203 */
[----:B------:R-:W-:-:S04]  /*1600*/  ISETP.GE.AND.EX P0, PT, R3, UR7, PT, P0 ;  /* 0x0000000703007c0c */ /* 0x000fc8000bf06300 */
[----:B------:R-:W-:-:S13]  /*1610*/  ISETP.LT.OR P0, PT, R3, RZ, P0 ;  /* 0x000000ff0300720c */ /* 0x000fda0000701670 */
[----:B------:R-:W-:Y:S05]  /*1620*/  @P0 BRA `(.L_x_7) ;  /* 0x0000000000140947 */ /* 0x000fea0003800000 */
[----:B------:R-:W0:Y:S02]  /*1630*/  LDCU.64 UR4, c[0x0][0x380] ;  /* 0x00007000ff0477ac */ /* 0x000e240008000a00 */
[----:B0-----:R-:W-:-:S04]  /*1640*/  LEA R4, P0, R6, UR4, 0x2 ;  /* 0x0000000406047c11 */ /* 0x001fc8000f8010ff */
[----:B------:R-:W-:-:S06]  /*1650*/  LEA.HI.X R5, R6, UR5, R3, 0x2, P0 ;  /* 0x0000000506057c11 */ /* 0x000fcc00080f1403 */
[----:B------:R-:W2:Y:S02]  /*1660*/  LDG.E R5, desc[UR18][R4.64] ;  /* 0x0000001204057981 */ /* 0x000ea4000c1e1900 */
[----:B--2---:R-:W-:-:S07]  /*1670*/  FMNMX R0, R0, R5, !PT ;  /* 0x0000000500007209 */ /* 0x004fce0007800000 */
.L_x_7:
[----:B------:R-:W-:Y:S05]  /*1680*/  BSYNC.RECONVERGENT B0 ;  /* 0x0000000000007941 */ /* 0x000fea0003800200 */
.L_x_2:
[----:B------:R-:W0:Y:S02]  /*1690*/  LDCU.64 UR4, c[0x0][0x388] ;  /* 0x00007100ff0477ac */ /* 0x000e240008000a00 */
[----:B0-----:R-:W-:-:S04]  /*16a0*/  LEA R4, P0, R2, UR4, 0x2 ;  /* 0x0000000402047c11 */ /* 0x001fc8000f8010ff */
[----:B------:R-:W-:-:S05]  /*16b0*/  LEA.HI.X R5, R2, UR5, RZ, 0x2, P0 ;  /* 0x0000000502057c11 */ /* 0x000fca00080f14ff */
[----:B------:R-:W-:Y:S01]  /*16c0*/  STG.E desc[UR18][R4.64], R0 ;  /* 0x0000000004007986 */ /* 0x000fe2000c101912 */
[----:B------:R-:W-:Y:S05]  /*16d0*/  EXIT ;  /* 0x000000000000794d */ /* 0x000fea0003800000 */
        .weak           $__internal_0_$__cuda_sm20_div_u64
        .type           $__internal_0_$__cuda_sm20_div_u64,@function
        .size           $__internal_0_$__cuda_sm20_div_u64,(.L_x_9 - $__internal_0_$__cuda_sm20_div_u64)
$__internal_0_$__cuda_sm20_div_u64:
[----:B------:R-:W0:Y:S01]  /*16e0*/  LDCU.64 UR8, c[0x0][0x398] ;  /* 0x00007300ff0877ac */ /* 0x000e220008000a00 */
[----:B------:R-:W1:Y:S01]  /*16f0*/  LDC.64 R4, c[0x0][0x398] ;  /* 0x0000e600ff047b82 */ /* 0x000e620000000a00 */
[----:B0-----:R-:W0:Y:S08]  /*1700*/  I2F.U64.RP R3, UR8 ;  /* 0x0000000800037d12 */ /* 0x001e300008309000 */
[----:B0-----:R-:W0:Y:S02]  /*1710*/  MUFU.RCP R3, R3 ;  /* 0x0000000300037308 */ /* 0x001e240000001000 */
[----:B0-----:R-:W-:-:S06]  /*1720*/  VIADD R6, R3, 0x1ffffffe ;  /* 0x1ffffffe03067836 */ /* 0x001fcc0000000000 */
[----:B------:R-:W1:Y:S02]  /*1730*/  F2I.U64.TRUNC R6, R6 ;  /* 0x0000000600067311 */ /* 0x000e64000020d800 */
[----:B-1----:R-:W-:-:S04]  /*1740*/  IMAD.WIDE.U32 R8, R6, R4, RZ ;  /* 0x0000000406087225 */ /* 0x002fc800078e00ff */
[----:B------:R-:W-:Y:S01]  /*1750*/  IMAD R9, R6, R5, R9 ;  /* 0x0000000506097224 */ /* 0x000fe200078e0209 */
[----:B------:R-:W-:-:S03]  /*1760*/  IADD3 R11, P0, PT, RZ, -R8, RZ ;  /* 0x80000008ff0b7210 */ /* 0x000fc60007f1e0ff */
[----:B------:R-:W-:Y:S02]  /*1770*/  IMAD R9, R7, R4, R9 ;  /* 0x0000000407097224 */ /* 0x000fe400078e0209 */
[----:B------:R-:W-:-:S04]  /*1780*/  IMAD.HI.U32 R8, R6, R11, RZ ;  /* 0x0000000b06087227 */ /* 0x000fc800078e00ff */
[----:B------:R-:W-:Y:S02]  /*1790*/  IMAD.X R13, RZ, RZ, ~R9, P0 ;  /* 0x000000ffff0d7224 */ /* 0x000fe400000e0e09 */
[----:B------:R-:W-:Y:S02]  /*17a0*/  IMAD.MOV.U32 R9, RZ, RZ, R6 ;  /* 0x000000ffff097224 */ /* 0x000fe400078e0006 */
[-C--:B------:R-:W-:Y:S02]  /*17b0*/  IMAD R15, R7, R13.reuse, RZ ;  /* 0x0000000d070f7224 */ /* 0x080fe400078e02ff */
[----:B------:R-:W-:-:S04]  /*17c0*/  IMAD.WIDE.U32 R8, P0, R6, R13, R8 ;  /* 0x0000000d06087225 */ /* 0x000fc80007800008 */
[----:B------:R-:W-:-:S04]  /*17d0*/  IMAD.HI.U32 R3, R7, R13, RZ ;  /* 0x0000000d07037227 */ /* 0x000fc800078e00ff */
[----:B------:R-:W-:-:S04]  /*17e0*/  IMAD.HI.U32 R8, P1, R7, R11, R8 ;  /* 0x0000000b07087227 */ /* 0x000fc80007820008 */
[----:B------:R-:W-:Y:S01]  /*17f0*/  IMAD.X R3, R3, 0x1, R7, P0 ;  /* 0x0000000103037824 */ /* 0x000fe200000e0607 */
[----:B------:R-:W-:-:S04]  /*1800*/  IADD3 R9, P2, PT, R15, R8, RZ ;  /* 0x000000080f097210 */ /* 0x000fc80007f5e0ff */
[----:B------:R-:W-:Y:S01]  /*1810*/  IADD3.X R3, PT, PT, RZ, RZ, R3, P2, P1 ;  /* 0x000000ffff037210 */ /* 0x000fe200017e2403 */
[----:B------:R-:W-:-:S04]  /*1820*/  IMAD.WIDE.U32 R6, R9, R4, RZ ;  /* 0x0000000409067225 */ /* 0x000fc800078e00ff */
[----:B------:R-:W-:Y:S01]  /*1830*/  IMAD R7, R9, R5, R7 ;  /* 0x0000000509077224 */ /* 0x000fe200078e0207 */
[----:B------:R-:W-:-:S03]  /*1840*/  IADD3 R11, P0, PT, RZ, -R6, RZ ;  /* 0x80000006ff0b7210 */ /* 0x000fc60007f1e0ff */
[----:B------:R-:W-:Y:S02]  /*1850*/  IMAD R7, R3, R4, R7 ;  /* 0x0000000403077224 */ /* 0x000fe400078e0207 */
[----:B------:R-:W-:-:S04]  /*1860*/  IMAD.HI.U32 R8, R9, R11, RZ ;  /* 0x0000000b09087227 */ /* 0x000fc800078e00ff */
[----:B------:R-:W-:Y:S02]  /*1870*/  IMAD.X R6, RZ, RZ, ~R7, P0 ;  /* 0x000000ffff067224 */ /* 0x000fe400000e0e07 */
[----:B------:R-:W-:Y:S02]  /*1880*/  IMAD.MOV.U32 R7, RZ, RZ, RZ ;  /* 0x000000ffff077224 */ /* 0x000fe400078e00ff */
[----:B------:R-:W-:-:S04]  /*1890*/  IMAD.WIDE.U32 R8, P0, R9, R6, R8 ;  /* 0x0000000609087225 */ /* 0x000fc80007800008 */
[C---:B------:R-:W-:Y:S02]  /*18a0*/  IMAD R10, R3.reuse, R6, RZ ;  /* 0x00000006030a7224 */ /* 0x040fe400078e02ff */
[----:B------:R-:W-:-:S04]  /*18b0*/  IMAD.HI.U32 R9, P1, R3, R11, R8 ;  /* 0x0000000b03097227 */ /* 0x000fc80007820008 */
[----:B------:R-:W-:Y:S01]  /*18c0*/  IMAD.HI.U32 R6, R3, R6, RZ ;  /* 0x0000000603067227 */ /* 0x000fe200078e00ff */
[----:B------:R-:W-:-:S03]  /*18d0*/  IADD3 R9, P2, PT, R10, R9, RZ ;  /* 0x000000090a097210 */ /* 0x000fc60007f5e0ff */
[----:B------:R-:W-:Y:S02]  /*18e0*/  IMAD.X R3, R6, 0x1, R3, P0 ;  /* 0x0000000106037824 */ /* 0x000fe400000e0603 */
[----:B------:R-:W-:-:S03]  /*18f0*/  IMAD.HI.U32 R6, R9, UR5, RZ ;  /* 0x0000000509067c27 */ /* 0x000fc6000f8e00ff */
[----:B------:R-:W-:Y:S01]  /*1900*/  IADD3.X R3, PT, PT, RZ, RZ, R3, P2, P1 ;  /* 0x000000ffff037210 */ /* 0x000fe200017e2403 */
[----:B------:R-:W-:-:S04]  /*1910*/  IMAD.WIDE.U32 R6, R9, UR6, R6 ;  /* 0x0000000609067c25 */ /* 0x000fc8000f8e0006 */
[C---:B------:R-:W-:Y:S02]  /*1920*/  IMAD R9, R3.reuse, UR6, RZ ;  /* 0x0000000603097c24 */ /* 0x040fe4000f8e02ff */
[----:B------:R-:W-:-:S04]  /*1930*/  IMAD.HI.U32 R6, P0, R3, UR5, R6 ;  /* 0x0000000503067c27 */ /* 0x000fc8000f800006 */
[----:B------:R-:W-:Y:S01]  /*1940*/  IMAD.HI.U32 R3, R3, UR6, RZ ;  /* 0x0000000603037c27 */ /* 0x000fe2000f8e00ff */
[----:B------:R-:W-:-:S03]  /*1950*/  IADD3 R9, P1, PT, R9, R6, RZ ;  /* 0x0000000609097210 */ /* 0x000fc60007f3e0ff */
[----:B------:R-:W-:Y:S01]  /*1960*/  IMAD.X R3, RZ, RZ, R3, P0 ;  /* 0x000000ffff037224 */ /* 0x000fe200000e0603 */
[C---:B------:R-:W-:Y:S01]  /*1970*/  IADD3 R8, P2, PT, R9.reuse, 0x1, RZ ;  /* 0x0000000109087810 */ /* 0x040fe20007f5e0ff */
[----:B------:R-:W-:-:S04]  /*1980*/  IMAD.WIDE.U32 R6, R9, R4, RZ ;  /* 0x0000000409067225 */ /* 0x000fc800078e00ff */
[----:B------:R-:W-:Y:S01]  /*1990*/  IMAD.X R3, RZ, RZ, R3, P1 ;  /* 0x000000ffff037224 */ /* 0x000fe200008e0603 */
[----:B------:R-:W-:Y:S01]  /*19a0*/  IADD3 R13, P1, PT, -R6, UR5, RZ ;  /* 0x00000005060d7c10 */ /* 0x000fe2000ff3e1ff */
[----:B------:R-:W-:Y:S02]  /*19b0*/  IMAD R7, R9, R5, R7 ;  /* 0x0000000509077224 */ /* 0x000fe400078e0207 */
[----:B------:R-:W-:Y:S01]  /*19c0*/  IMAD.X R6, RZ, RZ, R3, P2 ;  /* 0x000000ffff067224 */ /* 0x000fe200010e0603 */
[-C--:B------:R-:W-:Y:S01]  /*19d0*/  ISETP.GE.U32.AND P0, PT, R13, R4.reuse, PT ;  /* 0x000000040d00720c */ /* 0x080fe20003f06070 */
[----:B------:R-:W-:-:S05]  /*19e0*/  IMAD R7, R3, R4, R7 ;  /* 0x0000000403077224 */ /* 0x000fca00078e0207 */
[----:B------:R-:W-:Y:S02]  /*19f0*/  IADD3.X R12, PT, PT, ~R7, UR6, RZ, P1, !PT ;  /* 0x00000006070c7c10 */ /* 0x000fe40008ffe5ff */
[----:B------:R-:W-:Y:S02]  /*1a00*/  IADD3 R11, P1, PT, R13, -R4, RZ ;  /* 0x800000040d0b7210 */ /* 0x000fe40007f3e0ff */
[----:B------:R-:W-:-:S03]  /*1a10*/  ISETP.GE.U32.AND.EX P0, PT, R12, R5, PT, P0 ;  /* 0x000000050c00720c */ /* 0x000fc60003f06100 */
[----:B------:R-:W-:Y:S01]  /*1a20*/  IMAD.X R10, R12, 0x1, ~R5, P1 ;  /* 0x000000010c0a7824 */ /* 0x000fe200008e0e05 */
[----:B------:R-:W-:Y:S02]  /*1a30*/  SEL R8, R8, R9, P0 ;  /* 0x0000000908087207 */ /* 0x000fe40000000000 */
[----:B------:R-:W-:Y:S02]  /*1a40*/  SEL R11, R11, R13, P0 ;  /* 0x0000000d0b0b7207 */ /* 0x000fe40000000000 */
[----:B------:R-:W-:Y:S02]  /*1a50*/  SEL R7, R6, R3, P0 ;  /* 0x0000000306077207 */ /* 0x000fe40000000000 */
[----:B------:R-:W-:Y:S02]  /*1a60*/  IADD3 R3, P2, PT, R8, 0x1, RZ ;  /* 0x0000000108037810 */ /* 0x000fe40007f5e0ff */
[----:B------:R-:W-:Y:S02]  /*1a70*/  SEL R10, R10, R12, P0 ;  /* 0x0000000c0a0a7207 */ /* 0x000fe40000000000 */
[----:B------:R-:W-:Y:S01]  /*1a80*/  ISETP.GE.U32.AND P0, PT, R11, R4, PT ;  /* 0x000000040b00720c */ /* 0x000fe20003f06070 */
[----:B------:R-:W-:Y:S01]  /*1a90*/  IMAD.X R6, RZ, RZ, R7, P2 ;  /* 0x000000ffff067224 */ /* 0x000fe200010e0607 */
[----:B------:R-:W-:Y:S01]  /*1aa0*/  ISETP.NE.U32.AND P1, PT, R4, RZ, PT ;  /* 0x000000ff0400720c */ /* 0x000fe20003f25070 */
[----:B------:R-:W-:Y:S01]  /*1ab0*/  IMAD.MOV.U32 R4, RZ, RZ, R0 ;  /* 0x000000ffff047224 */ /* 0x000fe200078e0000 */
[----:B------:R-:W-:-:S02]  /*1ac0*/  ISETP.GE.U32.AND.EX P0, PT, R10, R5, PT, P0 ;  /* 0x000000050a00720c */ /* 0x000fc40003f06100 */
[----:B------:R-:W-:Y:S01]  /*1ad0*/  ISETP.NE.AND.EX P1, PT, R5, RZ, PT, P1 ;  /* 0x000000ff0500720c */ /* 0x000fe20003f25310 */
[----:B------:R-:W-:Y:S01]  /*1ae0*/  IMAD.MOV.U32 R5, RZ, RZ, 0x0 ;  /* 0x00000000ff057424 */ /* 0x000fe200078e00ff */
[----:B------:R-:W-:Y:S02]  /*1af0*/  SEL R3, R3, R8, P0 ;  /* 0x0000000803037207 */ /* 0x000fe40000000000 */
[----:B------:R-:W-:Y:S02]  /*1b00*/  SEL R6, R6, R7, P0 ;  /* 0x0000000706067207 */ /* 0x000fe40000000000 */
[----:B------:R-:W-:Y:S02]  /*1b10*/  SEL R3, R3, 0xffffffff, P1 ;  /* 0xffffffff03037807 */ /* 0x000fe40000800000 */
[----:B------:R-:W-:Y:S01]  /*1b20*/  SEL R6, R6, 0xffffffff, P1 ;  /* 0xffffffff06067807 */ /* 0x000fe20000800000 */
[----:B------:R-:W-:Y:S06]  /*1b30*/  RET.REL.NODEC R4 `(_Z18max_pool_1d_kernelPKfPfmmmmm) ;  /* 0xffffffe404307950 */ /* 0x000fec0003c3ffff */
.L_x_8:
[----:B------:R-:W-:-:S00]  /*1b40*/  BRA `(.L_x_8) ;  /* 0xfffffffc00fc7947 */ /* 0x000fc0000383ffff */
[----:B------:R-:W-:-:S00]  /*1b50*/  NOP ;  /* 0x0000000000007918 */ /* 0x000fc00000000000 */
        /* <DEDUP_REMOVED lines=10> */
.L_x_9:


//--------------------- .nv.shared.reserved.0     --------------------------
	.section	.nv.shared.reserved.0,"aw",@nobits
	.weak		__nv_reservedSMEM_offset_0_alias
	.size		__nv_reservedSMEM_offset_0_alias, 0, 64
	.other		__nv_reservedSMEM_offset_0_alias,@"STO_CUDA_RESERVED_SHARED STV_DEFAULT"
__nv_reservedSMEM_offset_0_alias:
	.zero		0
	.zero		64


//--------------------- .nv.constant0._Z18max_pool_1d_kernelPKfPfmmmmm --------------------------
	.section	.nv.constant0._Z18max_pool_1d_kernelPKfPfmmmmm,"a",@progbits
	.sectionflags	@""
	.align	4
.nv.constant0._Z18max_pool_1d_kernelPKfPfmmmmm:
	.zero		952


//--------------------- SYMBOLS --------------------------

	.type		.nv.reservedSmem.offset0,@object
	.size		.nv.reservedSmem.offset0,0x4
